//
// Generated by NVIDIA NVVM Compiler
//
// Compiler Build ID: CL-36424714
// Cuda compilation tools, release 13.0, V13.0.88
// Based on NVVM 20.0.0
//

.version 9.0
.target sm_100
.address_size 64

	// .globl	_Z7tileMulPiS_S_i
// _ZZ7tileMulPiS_S_iE5tileA has been demoted
// _ZZ7tileMulPiS_S_iE5tileB has been demoted

.visible .entry _Z7tileMulPiS_S_i(
	.param .u64 .ptr .align 1 _Z7tileMulPiS_S_i_param_0,
	.param .u64 .ptr .align 1 _Z7tileMulPiS_S_i_param_1,
	.param .u64 .ptr .align 1 _Z7tileMulPiS_S_i_param_2,
	.param .u32 _Z7tileMulPiS_S_i_param_3
)
{
	.reg .pred 	%p<8>;
	.reg .b32 	%r<467>;
	.reg .b64 	%rd<48>;
	// demoted variable
	.shared .align 4 .b8 _ZZ7tileMulPiS_S_iE5tileA[1024];
	// demoted variable
	.shared .align 4 .b8 _ZZ7tileMulPiS_S_iE5tileB[1024];
	ld.param.u32 	%r41, [_Z7tileMulPiS_S_i_param_3];
	mov.u32 	%r43, %ctaid.y;
	shl.b32 	%r44, %r43, 4;
	mov.u32 	%r1, %tid.y;
	add.s32 	%r2, %r44, %r1;
	mov.u32 	%r45, %ctaid.x;
	shl.b32 	%r3, %r45, 4;
	mov.u32 	%r4, %tid.x;
	add.s32 	%r5, %r3, %r4;
	shr.s32 	%r46, %r41, 31;
	shr.u32 	%r47, %r46, 28;
	add.s32 	%r48, %r41, %r47;
	shr.s32 	%r6, %r48, 4;
	setp.lt.s32 	%p1, %r41, 16;
	mov.b32 	%r466, 0;
	@%p1 bra 	$L__BB0_9;
	mad.lo.s32 	%r7, %r41, %r2, %r4;
	shl.b32 	%r51, %r1, 6;
	mov.u32 	%r52, _ZZ7tileMulPiS_S_iE5tileA;
	add.s32 	%r8, %r52, %r51;
	add.s32 	%r53, %r6, -1;
	setp.lt.u32 	%p2, %r53, 3;
	mov.b32 	%r464, 0;
	mov.u32 	%r466, %r464;
	@%p2 bra 	$L__BB0_4;
	and.b32  	%r464, %r6, 134217724;
	neg.s32 	%r458, %r464;
	add.s32 	%r457, %r7, 32;
	add.s32 	%r56, %r1, 48;
	mad.lo.s32 	%r57, %r41, %r56, %r4;
	add.s32 	%r456, %r57, %r3;
	add.s32 	%r58, %r1, 32;
	mad.lo.s32 	%r59, %r41, %r58, %r4;
	add.s32 	%r455, %r59, %r3;
	add.s32 	%r60, %r1, 16;
	mad.lo.s32 	%r61, %r41, %r60, %r4;
	add.s32 	%r454, %r61, %r3;
	mad.lo.s32 	%r62, %r1, %r41, %r4;
	add.s32 	%r453, %r62, %r3;
	mov.b32 	%r466, 0;
$L__BB0_3:
	.pragma "nounroll";
	ld.param.u64 	%rd44, [_Z7tileMulPiS_S_i_param_1];
	ld.param.u64 	%rd41, [_Z7tileMulPiS_S_i_param_0];
	add.s32 	%r63, %r457, -32;
	cvta.to.global.u64 	%rd4, %rd41;
	mul.wide.u32 	%rd5, %r63, 4;
	add.s64 	%rd6, %rd4, %rd5;
	ld.global.u32 	%r64, [%rd6];
	shl.b32 	%r66, %r4, 2;
	add.s32 	%r67, %r8, %r66;
	st.shared.u32 	[%r67], %r64;
	cvta.to.global.u64 	%rd7, %rd44;
	mul.wide.u32 	%rd8, %r453, 4;
	add.s64 	%rd9, %rd7, %rd8;
	ld.global.u32 	%r68, [%rd9];
	mov.u32 	%r70, _ZZ7tileMulPiS_S_iE5tileB;
	add.s32 	%r71, %r70, %r66;
	add.s32 	%r72, %r71, %r51;
	st.shared.u32 	[%r72], %r68;
	bar.sync 	0;
	ld.shared.u32 	%r73, [%r8];
	ld.shared.u32 	%r74, [%r71];
	mad.lo.s32 	%r75, %r74, %r73, %r466;
	ld.shared.u32 	%r76, [%r8+4];
	ld.shared.u32 	%r77, [%r71+64];
	mad.lo.s32 	%r78, %r77, %r76, %r75;
	ld.shared.u32 	%r79, [%r8+8];
	ld.shared.u32 	%r80, [%r71+128];
	mad.lo.s32 	%r81, %r80, %r79, %r78;
	ld.shared.u32 	%r82, [%r8+12];
	ld.shared.u32 	%r83, [%r71+192];
	mad.lo.s32 	%r84, %r83, %r82, %r81;
	ld.shared.u32 	%r85, [%r8+16];
	ld.shared.u32 	%r86, [%r71+256];
	mad.lo.s32 	%r87, %r86, %r85, %r84;
	ld.shared.u32 	%r88, [%r8+20];
	ld.shared.u32 	%r89, [%r71+320];
	mad.lo.s32 	%r90, %r89, %r88, %r87;
	ld.shared.u32 	%r91, [%r8+24];
	ld.shared.u32 	%r92, [%r71+384];
	mad.lo.s32 	%r93, %r92, %r91, %r90;
	ld.shared.u32 	%r94, [%r8+28];
	ld.shared.u32 	%r95, [%r71+448];
	mad.lo.s32 	%r96, %r95, %r94, %r93;
	ld.shared.u32 	%r97, [%r8+32];
	ld.shared.u32 	%r98, [%r71+512];
	mad.lo.s32 	%r99, %r98, %r97, %r96;
	ld.shared.u32 	%r100, [%r8+36];
	ld.shared.u32 	%r101, [%r71+576];
	mad.lo.s32 	%r102, %r101, %r100, %r99;
	ld.shared.u32 	%r103, [%r8+40];
	ld.shared.u32 	%r104, [%r71+640];
	mad.lo.s32 	%r105, %r104, %r103, %r102;
	ld.shared.u32 	%r106, [%r8+44];
	ld.shared.u32 	%r107, [%r71+704];
	mad.lo.s32 	%r108, %r107, %r106, %r105;
	ld.shared.u32 	%r109, [%r8+48];
	ld.shared.u32 	%r110, [%r71+768];
	mad.lo.s32 	%r111, %r110, %r109, %r108;
	ld.shared.u32 	%r112, [%r8+52];
	ld.shared.u32 	%r113, [%r71+832];
	mad.lo.s32 	%r114, %r113, %r112, %r111;
	ld.shared.u32 	%r115, [%r8+56];
	ld.shared.u32 	%r116, [%r71+896];
	mad.lo.s32 	%r117, %r116, %r115, %r114;
	ld.shared.u32 	%r118, [%r8+60];
	ld.shared.u32 	%r119, [%r71+960];
	mad.lo.s32 	%r120, %r119, %r118, %r117;
	bar.sync 	0;
	add.s32 	%r121, %r457, -16;
	mul.wide.u32 	%rd10, %r121, 4;
	add.s64 	%rd11, %rd4, %rd10;
	ld.global.u32 	%r122, [%rd11];
	st.shared.u32 	[%r67], %r122;
	mul.wide.u32 	%rd12, %r454, 4;
	add.s64 	%rd13, %rd7, %rd12;
	ld.global.u32 	%r123, [%rd13];
	st.shared.u32 	[%r72], %r123;
	bar.sync 	0;
	ld.shared.u32 	%r124, [%r8];
	ld.shared.u32 	%r125, [%r71];
	mad.lo.s32 	%r126, %r125, %r124, %r120;
	ld.shared.u32 	%r127, [%r8+4];
	ld.shared.u32 	%r128, [%r71+64];
	mad.lo.s32 	%r129, %r128, %r127, %r126;
	ld.shared.u32 	%r130, [%r8+8];
	ld.shared.u32 	%r131, [%r71+128];
	mad.lo.s32 	%r132, %r131, %r130, %r129;
	ld.shared.u32 	%r133, [%r8+12];
	ld.shared.u32 	%r134, [%r71+192];
	mad.lo.s32 	%r135, %r134, %r133, %r132;
	ld.shared.u32 	%r136, [%r8+16];
	ld.shared.u32 	%r137, [%r71+256];
	mad.lo.s32 	%r138, %r137, %r136, %r135;
	ld.shared.u32 	%r139, [%r8+20];
	ld.shared.u32 	%r140, [%r71+320];
	mad.lo.s32 	%r141, %r140, %r139, %r138;
	ld.shared.u32 	%r142, [%r8+24];
	ld.shared.u32 	%r143, [%r71+384];
	mad.lo.s32 	%r144, %r143, %r142, %r141;
	ld.shared.u32 	%r145, [%r8+28];
	ld.shared.u32 	%r146, [%r71+448];
	mad.lo.s32 	%r147, %r146, %r145, %r144;
	ld.shared.u32 	%r148, [%r8+32];
	ld.shared.u32 	%r149, [%r71+512];
	mad.lo.s32 	%r150, %r149, %r148, %r147;
	ld.shared.u32 	%r151, [%r8+36];
	ld.shared.u32 	%r152, [%r71+576];
	mad.lo.s32 	%r153, %r152, %r151, %r150;
	ld.shared.u32 	%r154, [%r8+40];
	ld.shared.u32 	%r155, [%r71+640];
	mad.lo.s32 	%r156, %r155, %r154, %r153;
	ld.shared.u32 	%r157, [%r8+44];
	ld.shared.u32 	%r158, [%r71+704];
	mad.lo.s32 	%r159, %r158, %r157, %r156;
	ld.shared.u32 	%r160, [%r8+48];
	ld.shared.u32 	%r161, [%r71+768];
	mad.lo.s32 	%r162, %r161, %r160, %r159;
	ld.shared.u32 	%r163, [%r8+52];
	ld.shared.u32 	%r164, [%r71+832];
	mad.lo.s32 	%r165, %r164, %r163, %r162;
	ld.shared.u32 	%r166, [%r8+56];
	ld.shared.u32 	%r167, [%r71+896];
	mad.lo.s32 	%r168, %r167, %r166, %r165;
	ld.shared.u32 	%r169, [%r8+60];
	ld.shared.u32 	%r170, [%r71+960];
	mad.lo.s32 	%r171, %r170, %r169, %r168;
	bar.sync 	0;
	add.s32 	%r172, %r457, 16;
	mul.wide.u32 	%rd14, %r457, 4;
	add.s64 	%rd15, %rd4, %rd14;
	ld.global.u32 	%r173, [%rd15];
	st.shared.u32 	[%r67], %r173;
	mul.wide.u32 	%rd16, %r455, 4;
	add.s64 	%rd17, %rd7, %rd16;
	ld.global.u32 	%r174, [%rd17];
	st.shared.u32 	[%r72], %r174;
	bar.sync 	0;
	ld.shared.u32 	%r175, [%r8];
	ld.shared.u32 	%r176, [%r71];
	mad.lo.s32 	%r177, %r176, %r175, %r171;
	ld.shared.u32 	%r178, [%r8+4];
	ld.shared.u32 	%r179, [%r71+64];
	mad.lo.s32 	%r180, %r179, %r178, %r177;
	ld.shared.u32 	%r181, [%r8+8];
	ld.shared.u32 	%r182, [%r71+128];
	mad.lo.s32 	%r183, %r182, %r181, %r180;
	ld.shared.u32 	%r184, [%r8+12];
	ld.shared.u32 	%r185, [%r71+192];
	mad.lo.s32 	%r186, %r185, %r184, %r183;
	ld.shared.u32 	%r187, [%r8+16];
	ld.shared.u32 	%r188, [%r71+256];
	mad.lo.s32 	%r189, %r188, %r187, %r186;
	ld.shared.u32 	%r190, [%r8+20];
	ld.shared.u32 	%r191, [%r71+320];
	mad.lo.s32 	%r192, %r191, %r190, %r189;
	ld.shared.u32 	%r193, [%r8+24];
	ld.shared.u32 	%r194, [%r71+384];
	mad.lo.s32 	%r195, %r194, %r193, %r192;
	ld.shared.u32 	%r196, [%r8+28];
	ld.shared.u32 	%r197, [%r71+448];
	mad.lo.s32 	%r198, %r197, %r196, %r195;
	ld.shared.u32 	%r199, [%r8+32];
	ld.shared.u32 	%r200, [%r71+512];
	mad.lo.s32 	%r201, %r200, %r199, %r198;
	ld.shared.u32 	%r202, [%r8+36];
	ld.shared.u32 	%r203, [%r71+576];
	mad.lo.s32 	%r204, %r203, %r202, %r201;
	ld.shared.u32 	%r205, [%r8+40];
	ld.shared.u32 	%r206, [%r71+640];
	mad.lo.s32 	%r207, %r206, %r205, %r204;
	ld.shared.u32 	%r208, [%r8+44];
	ld.shared.u32 	%r209, [%r71+704];
	mad.lo.s32 	%r210, %r209, %r208, %r207;
	ld.shared.u32 	%r211, [%r8+48];
	ld.shared.u32 	%r212, [%r71+768];
	mad.lo.s32 	%r213, %r212, %r211, %r210;
	ld.shared.u32 	%r214, [%r8+52];
	ld.shared.u32 	%r215, [%r71+832];
	mad.lo.s32 	%r216, %r215, %r214, %r213;
	ld.shared.u32 	%r217, [%r8+56];
	ld.shared.u32 	%r218, [%r71+896];
	mad.lo.s32 	%r219, %r218, %r217, %r216;
	ld.shared.u32 	%r220, [%r8+60];
	ld.shared.u32 	%r221, [%r71+960];
	mad.lo.s32 	%r222, %r221, %r220, %r219;
	bar.sync 	0;
	mul.wide.u32 	%rd18, %r172, 4;
	add.s64 	%rd19, %rd4, %rd18;
	ld.global.u32 	%r223, [%rd19];
	st.shared.u32 	[%r67], %r223;
	mul.wide.u32 	%rd20, %r456, 4;
	add.s64 	%rd21, %rd7, %rd20;
	ld.global.u32 	%r224, [%rd21];
	st.shared.u32 	[%r72], %r224;
	bar.sync 	0;
	ld.shared.u32 	%r225, [%r8];
	ld.shared.u32 	%r226, [%r71];
	mad.lo.s32 	%r227, %r226, %r225, %r222;
	ld.shared.u32 	%r228, [%r8+4];
	ld.shared.u32 	%r229, [%r71+64];
	mad.lo.s32 	%r230, %r229, %r228, %r227;
	ld.shared.u32 	%r231, [%r8+8];
	ld.shared.u32 	%r232, [%r71+128];
	mad.lo.s32 	%r233, %r232, %r231, %r230;
	ld.shared.u32 	%r234, [%r8+12];
	ld.shared.u32 	%r235, [%r71+192];
	mad.lo.s32 	%r236, %r235, %r234, %r233;
	ld.shared.u32 	%r237, [%r8+16];
	ld.shared.u32 	%r238, [%r71+256];
	mad.lo.s32 	%r239, %r238, %r237, %r236;
	ld.shared.u32 	%r240, [%r8+20];
	ld.shared.u32 	%r241, [%r71+320];
	mad.lo.s32 	%r242, %r241, %r240, %r239;
	ld.shared.u32 	%r243, [%r8+24];
	ld.shared.u32 	%r244, [%r71+384];
	mad.lo.s32 	%r245, %r244, %r243, %r242;
	ld.shared.u32 	%r246, [%r8+28];
	ld.shared.u32 	%r247, [%r71+448];
	mad.lo.s32 	%r248, %r247, %r246, %r245;
	ld.shared.u32 	%r249, [%r8+32];
	ld.shared.u32 	%r250, [%r71+512];
	mad.lo.s32 	%r251, %r250, %r249, %r248;
	ld.shared.u32 	%r252, [%r8+36];
	ld.shared.u32 	%r253, [%r71+576];
	mad.lo.s32 	%r254, %r253, %r252, %r251;
	ld.shared.u32 	%r255, [%r8+40];
	ld.shared.u32 	%r256, [%r71+640];
	mad.lo.s32 	%r257, %r256, %r255, %r254;
	ld.shared.u32 	%r258, [%r8+44];
	ld.shared.u32 	%r259, [%r71+704];
	mad.lo.s32 	%r260, %r259, %r258, %r257;
	ld.shared.u32 	%r261, [%r8+48];
	ld.shared.u32 	%r262, [%r71+768];
	mad.lo.s32 	%r263, %r262, %r261, %r260;
	ld.shared.u32 	%r264, [%r8+52];
	ld.shared.u32 	%r265, [%r71+832];
	mad.lo.s32 	%r266, %r265, %r264, %r263;
	ld.shared.u32 	%r267, [%r8+56];
	ld.shared.u32 	%r268, [%r71+896];
	mad.lo.s32 	%r269, %r268, %r267, %r266;
	ld.shared.u32 	%r270, [%r8+60];
	ld.shared.u32 	%r271, [%r71+960];
	mad.lo.s32 	%r466, %r271, %r270, %r269;
	bar.sync 	0;
	add.s32 	%r458, %r458, 4;
	add.s32 	%r457, %r457, 64;
	shl.b32 	%r272, %r41, 6;
	add.s32 	%r456, %r456, %r272;
	add.s32 	%r455, %r455, %r272;
	add.s32 	%r454, %r454, %r272;
	add.s32 	%r453, %r453, %r272;
	setp.ne.s32 	%p3, %r458, 0;
	@%p3 bra 	$L__BB0_3;
$L__BB0_4:
	and.b32  	%r33, %r6, 3;
	setp.eq.s32 	%p4, %r33, 0;
	@%p4 bra 	$L__BB0_9;
	setp.eq.s32 	%p5, %r33, 1;
	@%p5 bra 	$L__BB0_7;
	ld.param.u64 	%rd45, [_Z7tileMulPiS_S_i_param_1];
	ld.param.u64 	%rd42, [_Z7tileMulPiS_S_i_param_0];
	shl.b32 	%r274, %r464, 4;
	add.s32 	%r275, %r7, %r274;
	cvta.to.global.u64 	%rd22, %rd42;
	mul.wide.u32 	%rd23, %r275, 4;
	add.s64 	%rd24, %rd22, %rd23;
	ld.global.u32 	%r276, [%rd24];
	shl.b32 	%r278, %r4, 2;
	add.s32 	%r279, %r8, %r278;
	st.shared.u32 	[%r279], %r276;
	add.s32 	%r280, %r274, %r1;
	mad.lo.s32 	%r281, %r280, %r41, %r5;
	cvta.to.global.u64 	%rd25, %rd45;
	mul.wide.u32 	%rd26, %r281, 4;
	add.s64 	%rd27, %rd25, %rd26;
	ld.global.u32 	%r282, [%rd27];
	mov.u32 	%r284, _ZZ7tileMulPiS_S_iE5tileB;
	add.s32 	%r285, %r284, %r278;
	add.s32 	%r286, %r285, %r51;
	st.shared.u32 	[%r286], %r282;
	bar.sync 	0;
	ld.shared.u32 	%r287, [%r8];
	ld.shared.u32 	%r288, [%r285];
	mad.lo.s32 	%r289, %r288, %r287, %r466;
	ld.shared.u32 	%r290, [%r8+4];
	ld.shared.u32 	%r291, [%r285+64];
	mad.lo.s32 	%r292, %r291, %r290, %r289;
	ld.shared.u32 	%r293, [%r8+8];
	ld.shared.u32 	%r294, [%r285+128];
	mad.lo.s32 	%r295, %r294, %r293, %r292;
	ld.shared.u32 	%r296, [%r8+12];
	ld.shared.u32 	%r297, [%r285+192];
	mad.lo.s32 	%r298, %r297, %r296, %r295;
	ld.shared.u32 	%r299, [%r8+16];
	ld.shared.u32 	%r300, [%r285+256];
	mad.lo.s32 	%r301, %r300, %r299, %r298;
	ld.shared.u32 	%r302, [%r8+20];
	ld.shared.u32 	%r303, [%r285+320];
	mad.lo.s32 	%r304, %r303, %r302, %r301;
	ld.shared.u32 	%r305, [%r8+24];
	ld.shared.u32 	%r306, [%r285+384];
	mad.lo.s32 	%r307, %r306, %r305, %r304;
	ld.shared.u32 	%r308, [%r8+28];
	ld.shared.u32 	%r309, [%r285+448];
	mad.lo.s32 	%r310, %r309, %r308, %r307;
	ld.shared.u32 	%r311, [%r8+32];
	ld.shared.u32 	%r312, [%r285+512];
	mad.lo.s32 	%r313, %r312, %r311, %r310;
	ld.shared.u32 	%r314, [%r8+36];
	ld.shared.u32 	%r315, [%r285+576];
	mad.lo.s32 	%r316, %r315, %r314, %r313;
	ld.shared.u32 	%r317, [%r8+40];
	ld.shared.u32 	%r318, [%r285+640];
	mad.lo.s32 	%r319, %r318, %r317, %r316;
	ld.shared.u32 	%r320, [%r8+44];
	ld.shared.u32 	%r321, [%r285+704];
	mad.lo.s32 	%r322, %r321, %r320, %r319;
	ld.shared.u32 	%r323, [%r8+48];
	ld.shared.u32 	%r324, [%r285+768];
	mad.lo.s32 	%r325, %r324, %r323, %r322;
	ld.shared.u32 	%r326, [%r8+52];
	ld.shared.u32 	%r327, [%r285+832];
	mad.lo.s32 	%r328, %r327, %r326, %r325;
	ld.shared.u32 	%r329, [%r8+56];
	ld.shared.u32 	%r330, [%r285+896];
	mad.lo.s32 	%r331, %r330, %r329, %r328;
	ld.shared.u32 	%r332, [%r8+60];
	ld.shared.u32 	%r333, [%r285+960];
	mad.lo.s32 	%r334, %r333, %r332, %r331;
	bar.sync 	0;
	add.s32 	%r335, %r275, 16;
	mul.wide.u32 	%rd28, %r335, 4;
	add.s64 	%rd29, %rd22, %rd28;
	ld.global.u32 	%r336, [%rd29];
	st.shared.u32 	[%r279], %r336;
	add.s32 	%r337, %r280, 16;
	mad.lo.s32 	%r338, %r337, %r41, %r5;
	mul.wide.u32 	%rd30, %r338, 4;
	add.s64 	%rd31, %rd25, %rd30;
	ld.global.u32 	%r339, [%rd31];
	st.shared.u32 	[%r286], %r339;
	bar.sync 	0;
	ld.shared.u32 	%r340, [%r8];
	ld.shared.u32 	%r341, [%r285];
	mad.lo.s32 	%r342, %r341, %r340, %r334;
	ld.shared.u32 	%r343, [%r8+4];
	ld.shared.u32 	%r344, [%r285+64];
	mad.lo.s32 	%r345, %r344, %r343, %r342;
	ld.shared.u32 	%r346, [%r8+8];
	ld.shared.u32 	%r347, [%r285+128];
	mad.lo.s32 	%r348, %r347, %r346, %r345;
	ld.shared.u32 	%r349, [%r8+12];
	ld.shared.u32 	%r350, [%r285+192];
	mad.lo.s32 	%r351, %r350, %r349, %r348;
	ld.shared.u32 	%r352, [%r8+16];
	ld.shared.u32 	%r353, [%r285+256];
	mad.lo.s32 	%r354, %r353, %r352, %r351;
	ld.shared.u32 	%r355, [%r8+20];
	ld.shared.u32 	%r356, [%r285+320];
	mad.lo.s32 	%r357, %r356, %r355, %r354;
	ld.shared.u32 	%r358, [%r8+24];
	ld.shared.u32 	%r359, [%r285+384];
	mad.lo.s32 	%r360, %r359, %r358, %r357;
	ld.shared.u32 	%r361, [%r8+28];
	ld.shared.u32 	%r362, [%r285+448];
	mad.lo.s32 	%r363, %r362, %r361, %r360;
	ld.shared.u32 	%r364, [%r8+32];
	ld.shared.u32 	%r365, [%r285+512];
	mad.lo.s32 	%r366, %r365, %r364, %r363;
	ld.shared.u32 	%r367, [%r8+36];
	ld.shared.u32 	%r368, [%r285+576];
	mad.lo.s32 	%r369, %r368, %r367, %r366;
	ld.shared.u32 	%r370, [%r8+40];
	ld.shared.u32 	%r371, [%r285+640];
	mad.lo.s32 	%r372, %r371, %r370, %r369;
	ld.shared.u32 	%r373, [%r8+44];
	ld.shared.u32 	%r374, [%r285+704];
	mad.lo.s32 	%r375, %r374, %r373, %r372;
	ld.shared.u32 	%r376, [%r8+48];
	ld.shared.u32 	%r377, [%r285+768];
	mad.lo.s32 	%r378, %r377, %r376, %r375;
	ld.shared.u32 	%r379, [%r8+52];
	ld.shared.u32 	%r380, [%r285+832];
	mad.lo.s32 	%r381, %r380, %r379, %r378;
	ld.shared.u32 	%r382, [%r8+56];
	ld.shared.u32 	%r383, [%r285+896];
	mad.lo.s32 	%r384, %r383, %r382, %r381;
	ld.shared.u32 	%r385, [%r8+60];
	ld.shared.u32 	%r386, [%r285+960];
	mad.lo.s32 	%r466, %r386, %r385, %r384;
	bar.sync 	0;
	add.s32 	%r464, %r464, 2;
$L__BB0_7:
	and.b32  	%r387, %r6, 1;
	setp.eq.b32 	%p6, %r387, 1;
	not.pred 	%p7, %p6;
	@%p7 bra 	$L__BB0_9;
	ld.param.u64 	%rd46, [_Z7tileMulPiS_S_i_param_1];
	ld.param.u64 	%rd43, [_Z7tileMulPiS_S_i_param_0];
	shl.b32 	%r388, %r464, 4;
	add.s32 	%r389, %r7, %r388;
	cvta.to.global.u64 	%rd32, %rd43;
	mul.wide.u32 	%rd33, %r389, 4;
	add.s64 	%rd34, %rd32, %rd33;
	ld.global.u32 	%r390, [%rd34];
	shl.b32 	%r392, %r4, 2;
	add.s32 	%r393, %r8, %r392;
	st.shared.u32 	[%r393], %r390;
	add.s32 	%r394, %r388, %r1;
	mad.lo.s32 	%r395, %r394, %r41, %r5;
	cvta.to.global.u64 	%rd35, %rd46;
	mul.wide.u32 	%rd36, %r395, 4;
	add.s64 	%rd37, %rd35, %rd36;
	ld.global.u32 	%r396, [%rd37];
	mov.u32 	%r398, _ZZ7tileMulPiS_S_iE5tileB;
	add.s32 	%r399, %r398, %r392;
	add.s32 	%r400, %r399, %r51;
	st.shared.u32 	[%r400], %r396;
	bar.sync 	0;
	ld.shared.u32 	%r401, [%r8];
	ld.shared.u32 	%r402, [%r399];
	mad.lo.s32 	%r403, %r402, %r401, %r466;
	ld.shared.u32 	%r404, [%r8+4];
	ld.shared.u32 	%r405, [%r399+64];
	mad.lo.s32 	%r406, %r405, %r404, %r403;
	ld.shared.u32 	%r407, [%r8+8];
	ld.shared.u32 	%r408, [%r399+128];
	mad.lo.s32 	%r409, %r408, %r407, %r406;
	ld.shared.u32 	%r410, [%r8+12];
	ld.shared.u32 	%r411, [%r399+192];
	mad.lo.s32 	%r412, %r411, %r410, %r409;
	ld.shared.u32 	%r413, [%r8+16];
	ld.shared.u32 	%r414, [%r399+256];
	mad.lo.s32 	%r415, %r414, %r413, %r412;
	ld.shared.u32 	%r416, [%r8+20];
	ld.shared.u32 	%r417, [%r399+320];
	mad.lo.s32 	%r418, %r417, %r416, %r415;
	ld.shared.u32 	%r419, [%r8+24];
	ld.shared.u32 	%r420, [%r399+384];
	mad.lo.s32 	%r421, %r420, %r419, %r418;
	ld.shared.u32 	%r422, [%r8+28];
	ld.shared.u32 	%r423, [%r399+448];
	mad.lo.s32 	%r424, %r423, %r422, %r421;
	ld.shared.u32 	%r425, [%r8+32];
	ld.shared.u32 	%r426, [%r399+512];
	mad.lo.s32 	%r427, %r426, %r425, %r424;
	ld.shared.u32 	%r428, [%r8+36];
	ld.shared.u32 	%r429, [%r399+576];
	mad.lo.s32 	%r430, %r429, %r428, %r427;
	ld.shared.u32 	%r431, [%r8+40];
	ld.shared.u32 	%r432, [%r399+640];
	mad.lo.s32 	%r433, %r432, %r431, %r430;
	ld.shared.u32 	%r434, [%r8+44];
	ld.shared.u32 	%r435, [%r399+704];
	mad.lo.s32 	%r436, %r435, %r434, %r433;
	ld.shared.u32 	%r437, [%r8+48];
	ld.shared.u32 	%r438, [%r399+768];
	mad.lo.s32 	%r439, %r438, %r437, %r436;
	ld.shared.u32 	%r440, [%r8+52];
	ld.shared.u32 	%r441, [%r399+832];
	mad.lo.s32 	%r442, %r441, %r440, %r439;
	ld.shared.u32 	%r443, [%r8+56];
	ld.shared.u32 	%r444, [%r399+896];
	mad.lo.s32 	%r445, %r444, %r443, %r442;
	ld.shared.u32 	%r446, [%r8+60];
	ld.shared.u32 	%r447, [%r399+960];
	mad.lo.s32 	%r466, %r447, %r446, %r445;
	bar.sync 	0;
$L__BB0_9:
	ld.param.u64 	%rd47, [_Z7tileMulPiS_S_i_param_2];
	cvta.to.global.u64 	%rd38, %rd47;
	mad.lo.s32 	%r452, %r41, %r2, %r5;
	mul.wide.s32 	%rd39, %r452, 4;
	add.s64 	%rd40, %rd38, %rd39;
	st.global.u32 	[%rd40], %r466;
	ret;

}


// ===== COMPILED SASS (sm_100) =====

	.target	sm_100

	.elftype	@"ET_EXEC"


//--------------------- .note.nv.tkinfo           --------------------------
	.section	.note.nv.tkinfo,"",@"SHT_NOTE"
	.sectionflags	@"SHF_NOTE_NV_TKINFO"
	.tkinfo
        /*0018*/ 	.word	0x00000002
        /*0030*/ 	.string	""
        /*0030*/ 	.string	"ptxas"
        /*0030*/ 	.string	"Cuda compilation tools, release 13.0, V13.0.88"
        /*0030*/ 	.string	"Build cuda_13.0.r13.0/compiler.36424714_0"
        /*0030*/ 	.string	"-arch sm_100 -m 64 "



//--------------------- .note.nv.cuinfo           --------------------------
	.section	.note.nv.cuinfo,"",@"SHT_NOTE"
	.sectionflags	@"SHF_NOTE_NV_CUINFO"
        /*0018*/ 	.short	0x0002
        /*001a*/ 	.short	0x0064
        /*001c*/ 	.short	0x0082
	.zero		2


//--------------------- .nv.info                  --------------------------
	.section	.nv.info,"",@"SHT_CUDA_INFO"
	.align	4


	//----- nvinfo : EIATTR_REGCOUNT
	.align		4
        /*0000*/ 	.byte	0x04, 0x2f
        /*0002*/ 	.short	(.L_1 - .L_0)
	.align		4
.L_0:
        /*0004*/ 	.word	index@(_Z7tileMulPiS_S_i)
        /*0008*/ 	.word	0x00000028


	//----- nvinfo : EIATTR_FRAME_SIZE
	.align		4
.L_1:
        /*000c*/ 	.byte	0x04, 0x11
        /*000e*/ 	.short	(.L_3 - .L_2)
	.align		4
.L_2:
        /*0010*/ 	.word	index@(_Z7tileMulPiS_S_i)
        /*0014*/ 	.word	0x00000000


	//----- nvinfo : EIATTR_MIN_STACK_SIZE
	.align		4
.L_3:
        /*0018*/ 	.byte	0x04, 0x12
        /*001a*/ 	.short	(.L_5 - .L_4)
	.align		4
.L_4:
        /*001c*/ 	.word	index@(_Z7tileMulPiS_S_i)
        /*0020*/ 	.word	0x00000000
.L_5:


//--------------------- .nv.compat                --------------------------
	.section	.nv.compat,"",@"SHT_CUDA_COMPAT_INFO"
	.align	4
        /*0000*/ 	.byte	0x02, 0x09, 0x00, 0x00, 0x02, 0x02, 0x01, 0x00, 0x02, 0x05, 0x05, 0x00, 0x03, 0x07, 0x01, 0x01
        /*0010*/ 	.byte	0x02, 0x03, 0x00, 0x00, 0x02, 0x06, 0x01, 0x00, 0x04, 0x0b, 0x08, 0x00, 0x09, 0x00, 0x00, 0x00
        /*0020*/ 	.byte	0x00, 0x00, 0x00, 0x00


//--------------------- .nv.info._Z7tileMulPiS_S_i --------------------------
	.section	.nv.info._Z7tileMulPiS_S_i,"",@"SHT_CUDA_INFO"
	.sectionflags	@""
	.align	4


	//----- nvinfo : EIATTR_CUDA_API_VERSION
	.align		4
        /*0000*/ 	.byte	0x04, 0x37
        /*0002*/ 	.short	(.L_7 - .L_6)
.L_6:
        /*0004*/ 	.word	0x00000082


	//----- nvinfo : EIATTR_KPARAM_INFO
	.align		4
.L_7:
        /*0008*/ 	.byte	0x04, 0x17
        /*000a*/ 	.short	(.L_9 - .L_8)
.L_8:
        /*000c*/ 	.word	0x00000000
        /*0010*/ 	.short	0x0003
        /*0012*/ 	.short	0x0018
        /*0014*/ 	.byte	0x00, 0xf0, 0x11, 0x00


	//----- nvinfo : EIATTR_KPARAM_INFO
	.align		4
.L_9:
        /*0018*/ 	.byte	0x04, 0x17
        /*001a*/ 	.short	(.L_11 - .L_10)
.L_10:
        /*001c*/ 	.word	0x00000000
        /*0020*/ 	.short	0x0002
        /*0022*/ 	.short	0x0010
        /*0024*/ 	.byte	0x00, 0xf5, 0x21, 0x00


	//----- nvinfo : EIATTR_KPARAM_INFO
	.align		4
.L_11:
        /*0028*/ 	.byte	0x04, 0x17
        /*002a*/ 	.short	(.L_13 - .L_12)
.L_12:
        /*002c*/ 	.word	0x00000000
        /*0030*/ 	.short	0x0001
        /*0032*/ 	.short	0x0008
        /*0034*/ 	.byte	0x00, 0xf5, 0x21, 0x00


	//----- nvinfo : EIATTR_KPARAM_INFO
	.align		4
.L_13:
        /*0038*/ 	.byte	0x04, 0x17
        /*003a*/ 	.short	(.L_15 - .L_14)
.L_14:
        /*003c*/ 	.word	0x00000000
        /*0040*/ 	.short	0x0000
        /*0042*/ 	.short	0x0000
        /*0044*/ 	.byte	0x00, 0xf5, 0x21, 0x00


	//----- nvinfo : EIATTR_SPARSE_MMA_MASK
	.align		4
.L_15:
        /*0048*/ 	.byte	0x03, 0x50
        /*004a*/ 	.short	0x0000


	//----- nvinfo : EIATTR_MAXREG_COUNT
	.align		4
        /*004c*/ 	.byte	0x03, 0x1b
        /*004e*/ 	.short	0x00ff


	//----- nvinfo : EIATTR_NUM_BARRIERS
	.align		4
        /*0050*/ 	.byte	0x02, 0x4c
        /*0052*/ 	.byte	0x01
	.zero		1


	//----- nvinfo : EIATTR_MERCURY_ISA_VERSION
	.align		4
        /*0054*/ 	.byte	0x03, 0x5f
        /*0056*/ 	.short	0x0101


	//----- nvinfo : EIATTR_VRC_CTA_INIT_COUNT
	.align		4
        /*0058*/ 	.byte	0x02, 0x4a
	.zero		1
	.zero		1


	//----- nvinfo : EIATTR_EXIT_INSTR_OFFSETS
	.align		4
        /*005c*/ 	.byte	0x04, 0x1c
        /*005e*/ 	.short	(.L_17 - .L_16)


	//   ....[0]....
.L_16:
        /*0060*/ 	.word	0x00001910


	//----- nvinfo : EIATTR_CBANK_PARAM_SIZE
	.align		4
.L_17:
        /*0064*/ 	.byte	0x03, 0x19
        /*0066*/ 	.short	0x001c


	//----- nvinfo : EIATTR_PARAM_CBANK
	.align		4
        /*0068*/ 	.byte	0x04, 0x0a
        /*006a*/ 	.short	(.L_19 - .L_18)
	.align		4
.L_18:
        /*006c*/ 	.word	index@(.nv.constant0._Z7tileMulPiS_S_i)
        /*0070*/ 	.short	0x0380
        /*0072*/ 	.short	0x001c


	//----- nvinfo : EIATTR_SW_WAR
	.align		4
.L_19:
        /*0074*/ 	.byte	0x04, 0x36
        /*0076*/ 	.short	(.L_21 - .L_20)
.L_20:
        /*0078*/ 	.word	0x00000008
.L_21:


//--------------------- .nv.callgraph             --------------------------
	.section	.nv.callgraph,"",@"SHT_CUDA_CALLGRAPH"
	.align	4
	.sectionentsize	8
	.align		4
        /*0000*/ 	.word	0x00000000
	.align		4
        /*0004*/ 	.word	0xffffffff
	.align		4
        /*0008*/ 	.word	0x00000000
	.align		4
        /*000c*/ 	.word	0xfffffffe
	.align		4
        /*0010*/ 	.word	0x00000000
	.align		4
        /*0014*/ 	.word	0xfffffffd
	.align		4
        /*0018*/ 	.word	0x00000000
	.align		4
        /*001c*/ 	.word	0xfffffffc


//--------------------- .text._Z7tileMulPiS_S_i   --------------------------
	.section	.text._Z7tileMulPiS_S_i,"ax",@progbits
	.align	128
        .global         _Z7tileMulPiS_S_i
        .type           _Z7tileMulPiS_S_i,@function
        .size           _Z7tileMulPiS_S_i,(.L_x_5 - _Z7tileMulPiS_S_i)
        .other          _Z7tileMulPiS_S_i,@"STO_CUDA_ENTRY STV_DEFAULT"
_Z7tileMulPiS_S_i:
.text._Z7tileMulPiS_S_i:
[----:B------:R-:W-:Y:S08]  /*0000*/  LDC R1, c[0x0][0x37c] ;  /* 0x0000df00ff017b82 */ /* 0x000ff00000000800 */
[----:B------:R-:W0:Y:S01]  /*0010*/  LDC R5, c[0x0][0x398] ;  /* 0x0000e600ff057b82 */ /* 0x000e220000000800 */
[----:B------:R-:W1:Y:S01]  /*0020*/  S2R R6, SR_CTAID.Y ;  /* 0x0000000000067919 */ /* 0x000e620000002600 */
[----:B------:R-:W2:Y:S01]  /*0030*/  LDCU.64 UR8, c[0x0][0x358] ;  /* 0x00006b00ff0877ac */ /* 0x000ea20008000a00 */
[----:B------:R-:W-:Y:S01]  /*0040*/  HFMA2 R31, -RZ, RZ, 0, 0 ;  /* 0x00000000ff1f7431 */ /* 0x000fe200000001ff */
[----:B------:R-:W1:Y:S01]  /*0050*/  S2R R3, SR_TID.Y ;  /* 0x0000000000037919 */ /* 0x000e620000002200 */
[----:B------:R-:W3:Y:S01]  /*0060*/  S2R R11, SR_CTAID.X ;  /* 0x00000000000b7919 */ /* 0x000ee20000002500 */
[----:B------:R-:W3:Y:S01]  /*0070*/  S2R R2, SR_TID.X ;  /* 0x0000000000027919 */ /* 0x000ee20000002100 */
[----:B0-----:R-:W-:-:S02]  /*0080*/  ISETP.GE.AND P0, PT, R5, 0x10, PT ;  /* 0x000000100500780c */ /* 0x001fc40003f06270 */
[----:B------:R-:W-:-:S04]  /*0090*/  SHF.R.S32.HI R0, RZ, 0x1f, R5 ;  /* 0x0000001fff007819 */ /* 0x000fc80000011405 */
[----:B------:R-:W-:Y:S02]  /*00a0*/  LEA.HI R0, R0, R5, RZ, 0x4 ;  /* 0x0000000500007211 */ /* 0x000fe400078f20ff */
[----:B-1----:R-:W-:Y:S02]  /*00b0*/  LEA R6, R6, R3, 0x4 ;  /* 0x0000000306067211 */ /* 0x002fe400078e20ff */
[----:B---3--:R-:W-:-:S03]  /*00c0*/  LEA R4, R11, R2, 0x4 ;  /* 0x000000020b047211 */ /* 0x008fc600078e20ff */
[----:B--2---:R-:W-:Y:S05]  /*00d0*/  @!P0 BRA `(.L_x_0) ;  /* 0x0000001400fc8947 */ /* 0x004fea0003800000 */
[----:B------:R-:W0:Y:S01]  /*00e0*/  S2UR UR6, SR_CgaCtaId ;  /* 0x00000000000679c3 */ /* 0x000e220000008800 */
[----:B------:R-:W-:Y:S01]  /*00f0*/  SHF.R.S32.HI R29, RZ, 0x4, R0 ;  /* 0x00000004ff1d7819 */ /* 0x000fe20000011400 */
[----:B------:R-:W-:Y:S01]  /*0100*/  UMOV UR4, 0x400 ;  /* 0x0000040000047882 */ /* 0x000fe20000000000 */
[----:B------:R-:W-:Y:S01]  /*0110*/  IMAD R21, R6, R5, R2 ;  /* 0x0000000506157224 */ /* 0x000fe200078e0202 */
[----:B------:R-:W-:Y:S02]  /*0120*/  MOV R31, RZ ;  /* 0x000000ff001f7202 */ /* 0x000fe40000000f00 */
[----:B------:R-:W-:-:S04]  /*0130*/  IADD3 R0, PT, PT, R29, -0x1, RZ ;  /* 0xffffffff1d007810 */ /* 0x000fc80007ffe0ff */
[----:B------:R-:W-:Y:S02]  /*0140*/  ISETP.GE.U32.AND P0, PT, R0, 0x3, PT ;  /* 0x000000030000780c */ /* 0x000fe40003f06070 */
[----:B------:R-:W-:Y:S01]  /*0150*/  MOV R0, RZ ;  /* 0x000000ff00007202 */ /* 0x000fe20000000f00 */
[----:B0-----:R-:W-:-:S06]  /*0160*/  ULEA UR5, UR6, UR4, 0x18 ;  /* 0x0000000406057291 */ /* 0x001fcc000f8ec0ff */
[----:B------:R-:W-:-:S04]  /*0170*/  LEA R7, R3, UR5, 0x6 ;  /* 0x0000000503077c11 */ /* 0x000fc8000f8e30ff */
[----:B------:R-:W-:Y:S05]  /*0180*/  @!P0 BRA `(.L_x_1) ;  /* 0x0000000c00448947 */ /* 0x000fea0003800000 */
[C---:B------:R-:W-:Y:S01]  /*0190*/  IADD3 R0, PT, PT, R3.reuse, 0x30, RZ ;  /* 0x0000003003007810 */ /* 0x040fe20007ffe0ff */
[----:B------:R-:W-:Y:S01]  /*01a0*/  UIADD3 UR5, UPT, UPT, UR4, 0x400, URZ ;  /* 0x0000040004057890 */ /* 0x000fe2000fffe0ff */
[C---:B------:R-:W-:Y:S01]  /*01b0*/  IADD3 R8, PT, PT, R3.reuse, 0x20, RZ ;  /* 0x0000002003087810 */ /* 0x040fe20007ffe0ff */
[CCC-:B------:R-:W-:Y:S01]  /*01c0*/  IMAD R24, R3.reuse, R5.reuse, R2.reuse ;  /* 0x0000000503187224 */ /* 0x1c0fe200078e0202 */
[----:B------:R-:W-:Y:S01]  /*01d0*/  IADD3 R9, PT, PT, R3, 0x10, RZ ;  /* 0x0000001003097810 */ /* 0x000fe20007ffe0ff */
[-CC-:B------:R-:W-:Y:S01]  /*01e0*/  IMAD R0, R0, R5.reuse, R2.reuse ;  /* 0x0000000500007224 */ /* 0x180fe200078e0202 */
[----:B------:R-:W-:Y:S01]  /*01f0*/  ULEA UR5, UR6, UR5, 0x18 ;  /* 0x0000000506057291 */ /* 0x000fe2000f8ec0ff */
[-CC-:B------:R-:W-:Y:S01]  /*0200*/  IMAD R8, R8, R5.reuse, R2.reuse ;  /* 0x0000000508087224 */ /* 0x180fe200078e0202 */
[----:B------:R-:W-:Y:S01]  /*0210*/  LEA R24, R11, R24, 0x4 ;  /* 0x000000180b187211 */ /* 0x000fe200078e20ff */
[----:B------:R-:W-:Y:S01]  /*0220*/  IMAD R9, R9, R5, R2 ;  /* 0x0000000509097224 */ /* 0x000fe200078e0202 */
[----:B------:R-:W-:-:S02]  /*0230*/  LEA R30, R11, R0, 0x4 ;  /* 0x000000000b1e7211 */ /* 0x000fc400078e20ff */
[----:B------:R-:W-:Y:S02]  /*0240*/  LOP3.LUT R0, R29, 0x7fffffc, RZ, 0xc0, !PT ;  /* 0x07fffffc1d007812 */ /* 0x000fe400078ec0ff */
[----:B------:R-:W-:Y:S02]  /*0250*/  LEA R22, R2, UR5, 0x2 ;  /* 0x0000000502167c11 */ /* 0x000fe4000f8e10ff */
[C---:B------:R-:W-:Y:S02]  /*0260*/  LEA R28, R11.reuse, R8, 0x4 ;  /* 0x000000080b1c7211 */ /* 0x040fe400078e20ff */
[----:B------:R-:W-:Y:S02]  /*0270*/  LEA R26, R11, R9, 0x4 ;  /* 0x000000090b1a7211 */ /* 0x000fe400078e20ff */
[----:B------:R-:W-:Y:S02]  /*0280*/  IADD3 R25, PT, PT, R21, 0x20, RZ ;  /* 0x0000002015197810 */ /* 0x000fe40007ffe0ff */
[----:B------:R-:W-:-:S02]  /*0290*/  MOV R31, RZ ;  /* 0x000000ff001f7202 */ /* 0x000fc40000000f00 */
[----:B------:R-:W-:Y:S02]  /*02a0*/  LEA R23, R2, R7, 0x2 ;  /* 0x0000000702177211 */ /* 0x000fe400078e10ff */
[----:B------:R-:W-:Y:S02]  /*02b0*/  IADD3 R27, PT, PT, -R0, RZ, RZ ;  /* 0x000000ff001b7210 */ /* 0x000fe40007ffe1ff */
[----:B------:R-:W-:-:S07]  /*02c0*/  LEA R20, R3, R22, 0x6 ;  /* 0x0000001603147211 */ /* 0x000fce00078e30ff */
.L_x_2:
[----:B------:R-:W0:Y:S01]  /*02d0*/  LDC.64 R18, c[0x0][0x380] ;  /* 0x0000e000ff127b82 */ /* 0x000e220000000a00 */
[----:B------:R-:W-:-:S07]  /*02e0*/  IADD3 R11, PT, PT, R25, -0x20, RZ ;  /* 0xffffffe0190b7810 */ /* 0x000fce0007ffe0ff */
[----:B------:R-:W1:Y:S01]  /*02f0*/  LDC.64 R16, c[0x0][0x388] ;  /* 0x0000e200ff107b82 */ /* 0x000e620000000a00 */
[----:B0-----:R-:W-:-:S06]  /*0300*/  IMAD.WIDE.U32 R10, R11, 0x4, R18 ;  /* 0x000000040b0a7825 */ /* 0x001fcc00078e0012 */
[----:B------:R-:W2:Y:S01]  /*0310*/  LDG.E R10, desc[UR8][R10.64] ;  /* 0x000000080a0a7981 */ /* 0x000ea2000c1e1900 */
[----:B-1----:R-:W-:-:S05]  /*0320*/  IMAD.WIDE.U32 R8, R24, 0x4, R16 ;  /* 0x0000000418087825 */ /* 0x002fca00078e0010 */
[----:B------:R-:W3:Y:S04]  /*0330*/  LDG.E R35, desc[UR8][R8.64] ;  /* 0x0000000808237981 */ /* 0x000ee8000c1e1900 */
[----:B--2---:R-:W-:Y:S04]  /*0340*/  STS [R23], R10 ;  /* 0x0000000a17007388 */ /* 0x004fe80000000800 */
[----:B---3--:R-:W-:Y:S01]  /*0350*/  STS [R20], R35 ;  /* 0x0000002314007388 */ /* 0x008fe20000000800 */
[----:B------:R-:W-:Y:S06]  /*0360*/  BAR.SYNC.DEFER_BLOCKING 0x0 ;  /* 0x0000000000007b1d */ /* 0x000fec0000010000 */
[----:B------:R-:W-:Y:S04]  /*0370*/  LDS R32, [R22] ;  /* 0x0000000016207984 */ /* 0x000fe80000000800 */
[----:B------:R-:W0:Y:S04]  /*0380*/  LDS.128 R12, [R7] ;  /* 0x00000000070c7984 */ /* 0x000e280000000c00 */
[----:B------:R-:W1:Y:S04]  /*0390*/  LDS R34, [R22+0x40] ;  /* 0x0000400016227984 */ /* 0x000e680000000800 */
[----:B------:R-:W2:Y:S04]  /*03a0*/  LDS R33, [R22+0x80] ;  /* 0x0000800016217984 */ /* 0x000ea80000000800 */
[----:B------:R-:W-:Y:S04]  /*03b0*/  LDS.128 R8, [R7+0x10] ;  /* 0x0000100007087984 */ /* 0x000fe80000000c00 */
[----:B------:R-:W-:Y:S01]  /*03c0*/  LDS R36, [R22+0x3c0] ;  /* 0x0003c00016247984 */ /* 0x000fe20000000800 */
[----:B0-----:R-:W-:-:S03]  /*03d0*/  IMAD R32, R12, R32, R31 ;  /* 0x000000200c207224 */ /* 0x001fc600078e021f */
[----:B------:R-:W0:Y:S01]  /*03e0*/  LDS R12, [R22+0xc0] ;  /* 0x0000c000160c7984 */ /* 0x000e220000000800 */
[----:B-1----:R-:W-:-:S03]  /*03f0*/  IMAD R13, R34, R13, R32 ;  /* 0x0000000d220d7224 */ /* 0x002fc600078e0220 */
[----:B------:R-:W1:Y:S04]  /*0400*/  LDS R34, [R22+0x100] ;  /* 0x0001000016227984 */ /* 0x000e680000000800 */
[----:B------:R-:W3:Y:S04]  /*0410*/  LDS R32, [R22+0x140] ;  /* 0x0001400016207984 */ /* 0x000ee80000000800 */
[----:B------:R-:W4:Y:S01]  /*0420*/  LDS R31, [R22+0x180] ;  /* 0x00018000161f7984 */ /* 0x000f220000000800 */
[----:B--2---:R-:W-:-:S03]  /*0430*/  IMAD R13, R33, R14, R13 ;  /* 0x0000000e210d7224 */ /* 0x004fc600078e020d */
[----:B------:R-:W-:Y:S01]  /*0440*/  LDS R33, [R22+0x280] ;  /* 0x0002800016217984 */ /* 0x000fe20000000800 */
[----:B0-----:R-:W-:-:S04]  /*0450*/  IMAD R13, R12, R15, R13 ;  /* 0x0000000f0c0d7224 */ /* 0x001fc800078e020d */
[----:B-1----:R-:W-:Y:S02]  /*0460*/  IMAD R13, R8, R34, R13 ;  /* 0x00000022080d7224 */ /* 0x002fe400078e020d */
[----:B------:R-:W0:Y:S02]  /*0470*/  LDS R8, [R22+0x1c0] ;  /* 0x0001c00016087984 */ /* 0x000e240000000800 */
[----:B---3--:R-:W-:Y:S02]  /*0480*/  IMAD R9, R32, R9, R13 ;  /* 0x0000000920097224 */ /* 0x008fe400078e020d */
[----:B------:R-:W-:Y:S04]  /*0490*/  LDS R32, [R22+0x200] ;  /* 0x0002000016207984 */ /* 0x000fe80000000800 */
[----:B------:R-:W1:Y:S01]  /*04a0*/  LDS.128 R12, [R7+0x20] ;  /* 0x00002000070c7984 */ /* 0x000e620000000c00 */
[----:B----4-:R-:W-:-:S03]  /*04b0*/  IMAD R9, R31, R10, R9 ;  /* 0x0000000a1f097224 */ /* 0x010fc600078e0209 */
[----:B------:R-:W2:Y:S04]  /*04c0*/  LDS R31, [R22+0x240] ;  /* 0x00024000161f7984 */ /* 0x000ea80000000800 */
[----:B------:R-:W3:Y:S01]  /*04d0*/  LDS R10, [R22+0x2c0] ;  /* 0x0002c000160a7984 */ /* 0x000ee20000000800 */
[----:B0-----:R-:W-:-:S03]  /*04e0*/  IMAD R9, R8, R11, R9 ;  /* 0x0000000b08097224 */ /* 0x001fc600078e0209 */
[----:B------:R-:W-:Y:S01]  /*04f0*/  LDS R8, [R22+0x340] ;  /* 0x0003400016087984 */ /* 0x000fe20000000800 */
[----:B-1----:R-:W-:-:S04]  /*0500*/  IMAD R12, R12, R32, R9 ;  /* 0x000000200c0c7224 */ /* 0x002fc800078e0209 */
[----:B--2---:R-:W-:Y:S01]  /*0510*/  IMAD R13, R31, R13, R12 ;  /* 0x0000000d1f0d7224 */ /* 0x004fe200078e020c */
[----:B------:R-:W-:Y:S01]  /*0520*/  IADD3 R9, PT, PT, R25, -0x10, RZ ;  /* 0xfffffff019097810 */ /* 0x000fe20007ffe0ff */
[----:B------:R-:W-:Y:S02]  /*0530*/  LDS R31, [R22+0x380] ;  /* 0x00038000161f7984 */ /* 0x000fe40000000800 */
[----:B------:R-:W-:Y:S02]  /*0540*/  IMAD R13, R33, R14, R13 ;  /* 0x0000000e210d7224 */ /* 0x000fe400078e020d */
[----:B------:R-:W-:Y:S02]  /*0550*/  IMAD.WIDE.U32 R32, R9, 0x4, R18 ;  /* 0x0000000409207825 */ /* 0x000fe400078e0012 */
[----:B------:R-:W-:Y:S02]  /*0560*/  LDS R9, [R22+0x300] ;  /* 0x0003000016097984 */ /* 0x000fe40000000800 */
[----:B---3--:R-:W-:-:S02]  /*0570*/  IMAD R10, R10, R15, R13 ;  /* 0x0000000f0a0a7224 */ /* 0x008fc400078e020d */
[----:B------:R-:W0:Y:S01]  /*0580*/  LDS.128 R12, [R7+0x30] ;  /* 0x00003000070c7984 */ /* 0x000e220000000c00 */
[----:B------:R-:W-:Y:S01]  /*0590*/  BAR.SYNC.DEFER_BLOCKING 0x0 ;  /* 0x0000000000007b1d */ /* 0x000fe20000010000 */
[----:B------:R-:W-:-:S05]  /*05a0*/  IMAD.WIDE.U32 R34, R26, 0x4, R16 ;  /* 0x000000041a227825 */ /* 0x000fca00078e0010 */
[----:B------:R-:W2:Y:S04]  /*05b0*/  LDG.E R32, desc[UR8][R32.64] ;  /* 0x0000000820207981 */ /* 0x000ea8000c1e1900 */
[----:B------:R-:W3:Y:S01]  /*05c0*/  LDG.E R35, desc[UR8][R34.64] ;  /* 0x0000000822237981 */ /* 0x000ee2000c1e1900 */
[----:B0-----:R-:W-:-:S04]  /*05d0*/  IMAD R9, R12, R9, R10 ;  /* 0x000000090c097224 */ /* 0x001fc800078e020a */
[----:B------:R-:W-:-:S04]  /*05e0*/  IMAD R13, R8, R13, R9 ;  /* 0x0000000d080d7224 */ /* 0x000fc800078e0209 */
[----:B------:R-:W-:-:S04]  /*05f0*/  IMAD R13, R31, R14, R13 ;  /* 0x0000000e1f0d7224 */ /* 0x000fc800078e020d */
[----:B------:R-:W-:Y:S01]  /*0600*/  IMAD R13, R36, R15, R13 ;  /* 0x0000000f240d7224 */ /* 0x000fe200078e020d */
[----:B--2---:R-:W-:Y:S04]  /*0610*/  STS [R23], R32 ;  /* 0x0000002017007388 */ /* 0x004fe80000000800 */
[----:B---3--:R-:W-:Y:S01]  /*0620*/  STS [R20], R35 ;  /* 0x0000002314007388 */ /* 0x008fe20000000800 */
[----:B------:R-:W-:Y:S06]  /*0630*/  BAR.SYNC.DEFER_BLOCKING 0x0 ;  /* 0x0000000000007b1d */ /* 0x000fec0000010000 */
[----:B------:R-:W-:Y:S04]  /*0640*/  LDS R37, [R22] ;  /* 0x0000000016257984 */ /* 0x000fe80000000800 */
[----:B------:R-:W0:Y:S04]  /*0650*/  LDS.128 R8, [R7] ;  /* 0x0000000007087984 */ /* 0x000e280000000c00 */
[----:B------:R-:W1:Y:S04]  /*0660*/  LDS R12, [R22+0x40] ;  /* 0x00004000160c7984 */ /* 0x000e680000000800 */
[----:B------:R-:W2:Y:S04]  /*0670*/  LDS R31, [R22+0x80] ;  /* 0x00008000161f7984 */ /* 0x000ea80000000800 */
[----:B------:R-:W-:Y:S04]  /*0680*/  LDS R34, [R22+0x100] ;  /* 0x0001000016227984 */ /* 0x000fe80000000800 */
[----:B------:R-:W-:Y:S04]  /*0690*/  LDS R32, [R22+0x140] ;  /* 0x0001400016207984 */ /* 0x000fe80000000800 */
[----:B------:R-:W-:Y:S04]  /*06a0*/  LDS R33, [R22+0x180] ;  /* 0x0001800016217984 */ /* 0x000fe80000000800 */
[----:B------:R-:W-:Y:S01]  /*06b0*/  LDS R36, [R22+0x3c0] ;  /* 0x0003c00016247984 */ /* 0x000fe20000000800 */
[----:B0-----:R-:W-:-:S03]  /*06c0*/  IMAD R13, R8, R37, R13 ;  /* 0x00000025080d7224 */ /* 0x001fc600078e020d */
[----:B------:R-:W0:Y:S01]  /*06d0*/  LDS R8, [R22+0xc0] ;  /* 0x0000c00016087984 */ /* 0x000e220000000800 */
[----:B-1----:R-:W-:-:S03]  /*06e0*/  IMAD R9, R12, R9, R13 ;  /* 0x000000090c097224 */ /* 0x002fc600078e020d */
[----:B------:R-:W1:Y:S01]  /*06f0*/  LDS.128 R12, [R7+0x10] ;  /* 0x00001000070c7984 */ /* 0x000e620000000c00 */
[----:B--2---:R-:W-:-:S03]  /*0700*/  IMAD R9, R31, R10, R9 ;  /* 0x0000000a1f097224 */ /* 0x004fc600078e0209 */
[----:B------:R-:W-:Y:S01]  /*0710*/  LDS R31, [R22+0x200] ;  /* 0x00020000161f7984 */ /* 0x000fe20000000800 */
[----:B0-----:R-:W-:-:S04]  /*0720*/  IMAD R9, R8, R11, R9 ;  /* 0x0000000b08097224 */ /* 0x001fc800078e0209 */
[----:B-1----:R-:W-:Y:S02]  /*0730*/  IMAD R9, R12, R34, R9 ;  /* 0x000000220c097224 */ /* 0x002fe400078e0209 */
[----:B------:R-:W0:Y:S02]  /*0740*/  LDS R12, [R22+0x1c0] ;  /* 0x0001c000160c7984 */ /* 0x000e240000000800 */
[----:B------:R-:W-:Y:S02]  /*0750*/  IMAD R13, R32, R13, R9 ;  /* 0x0000000d200d7224 */ /* 0x000fe400078e0209 */
[----:B------:R-:W1:Y:S04]  /*0760*/  LDS.128 R8, [R7+0x20] ;  /* 0x0000200007087984 */ /* 0x000e680000000c00 */
[----:B------:R-:W2:Y:S01]  /*0770*/  LDS R32, [R22+0x240] ;  /* 0x0002400016207984 */ /* 0x000ea20000000800 */
[----:B------:R-:W-:-:S03]  /*0780*/  IMAD R13, R33, R14, R13 ;  /* 0x0000000e210d7224 */ /* 0x000fc600078e020d */
[----:B------:R-:W3:Y:S04]  /*0790*/  LDS R33, [R22+0x280] ;  /* 0x0002800016217984 */ /* 0x000ee80000000800 */
[----:B------:R-:W4:Y:S01]  /*07a0*/  LDS R14, [R22+0x2c0] ;  /* 0x0002c000160e7984 */ /* 0x000f220000000800 */
[----:B0-----:R-:W-:-:S04]  /*07b0*/  IMAD R13, R12, R15, R13 ;  /* 0x0000000f0c0d7224 */ /* 0x001fc800078e020d */
[----:B-1----:R-:W-:Y:S02]  /*07c0*/  IMAD R8, R8, R31, R13 ;  /* 0x0000001f08087224 */ /* 0x002fe400078e020d */
[----:B------:R-:W-:Y:S02]  /*07d0*/  LDS R31, [R22+0x380] ;  /* 0x00038000161f7984 */ /* 0x000fe40000000800 */
[----:B--2---:R-:W-:Y:S02]  /*07e0*/  IMAD R9, R32, R9, R8 ;  /* 0x0000000920097224 */ /* 0x004fe400078e0208 */
[----:B------:R-:W-:Y:S02]  /*07f0*/  LDS R8, [R22+0x340] ;  /* 0x0003400016087984 */ /* 0x000fe40000000800 */
[----:B---3--:R-:W-:Y:S02]  /*0800*/  IMAD R10, R33, R10, R9 ;  /* 0x0000000a210a7224 */ /* 0x008fe400078e0209 */
[----:B------:R-:W-:Y:S02]  /*0810*/  LDS R9, [R22+0x300] ;  /* 0x0003000016097984 */ /* 0x000fe40000000800 */
[----:B----4-:R-:W-:-:S02]  /*0820*/  IMAD R10, R14, R11, R10 ;  /* 0x0000000b0e0a7224 */ /* 0x010fc400078e020a */
[----:B------:R-:W0:Y:S01]  /*0830*/  LDS.128 R12, [R7+0x30] ;  /* 0x00003000070c7984 */ /* 0x000e220000000c00 */
[----:B------:R-:W-:Y:S01]  /*0840*/  IMAD.WIDE.U32 R32, R25, 0x4, R18 ;  /* 0x0000000419207825 */ /* 0x000fe200078e0012 */
[----:B------:R-:W-:Y:S03]  /*0850*/  BAR.SYNC.DEFER_BLOCKING 0x0 ;  /* 0x0000000000007b1d */ /* 0x000fe60000010000 */
[----:B------:R-:W-:-:S03]  /*0860*/  IMAD.WIDE.U32 R34, R28, 0x4, R16 ;  /* 0x000000041c227825 */ /* 0x000fc600078e0010 */
[----:B------:R-:W2:Y:S04]  /*0870*/  LDG.E R32, desc[UR8][R32.64] ;  /* 0x0000000820207981 */ /* 0x000ea8000c1e1900 */
[----:B------:R-:W3:Y:S01]  /*0880*/  LDG.E R35, desc[UR8][R34.64] ;  /* 0x0000000822237981 */ /* 0x000ee2000c1e1900 */
[----:B0-----:R-:W-:-:S04]  /*0890*/  IMAD R9, R12, R9, R10 ;  /* 0x000000090c097224 */ /* 0x001fc800078e020a */
[----:B------:R-:W-:-:S04]  /*08a0*/  IMAD R13, R8, R13, R9 ;  /* 0x0000000d080d7224 */ /* 0x000fc800078e0209 */
[----:B------:R-:W-:-:S04]  /*08b0*/  IMAD R13, R31, R14, R13 ;  /* 0x0000000e1f0d7224 */ /* 0x000fc800078e020d */
[----:B------:R-:W-:Y:S02]  /*08c0*/  IMAD R13, R36, R15, R13 ;  /* 0x0000000f240d7224 */ /* 0x000fe400078e020d */
[----:B------:R-:W-:Y:S01]  /*08d0*/  IMAD.WIDE.U32 R16, R30, 0x4, R16 ;  /* 0x000000041e107825 */ /* 0x000fe200078e0010 */
[----:B--2---:R-:W-:Y:S04]  /*08e0*/  STS [R23], R32 ;  /* 0x0000002017007388 */ /* 0x004fe80000000800 */
[----:B---3--:R-:W-:Y:S01]  /*08f0*/  STS [R20], R35 ;  /* 0x0000002314007388 */ /* 0x008fe20000000800 */
[----:B------:R-:W-:Y:S06]  /*0900*/  BAR.SYNC.DEFER_BLOCKING 0x0 ;  /* 0x0000000000007b1d */ /* 0x000fec0000010000 */
[----:B------:R-:W-:Y:S04]  /*0910*/  LDS R37, [R22] ;  /* 0x0000000016257984 */ /* 0x000fe80000000800 */
[----:B------:R-:W0:Y:S04]  /*0920*/  LDS.128 R8, [R7] ;  /* 0x0000000007087984 */ /* 0x000e280000000c00 */
[----:B------:R-:W1:Y:S04]  /*0930*/  LDS R12, [R22+0x40] ;  /* 0x00004000160c7984 */ /* 0x000e680000000800 */
[----:B------:R-:W2:Y:S04]  /*0940*/  LDS R31, [R22+0x80] ;  /* 0x00008000161f7984 */ /* 0x000ea80000000800 */
[----:B------:R-:W3:Y:S04]  /*0950*/  LDS R32, [R22+0xc0] ;  /* 0x0000c00016207984 */ /* 0x000ee80000000800 */
[----:B------:R-:W-:Y:S04]  /*0960*/  LDS R33, [R22+0x100] ;  /* 0x0001000016217984 */ /* 0x000fe80000000800 */
[----:B------:R-:W-:Y:S04]  /*0970*/  LDS R34, [R22+0x200] ;  /* 0x0002000016227984 */ /* 0x000fe80000000800 */
[----:B------:R-:W-:Y:S01]  /*0980*/  LDS R35, [R22+0x300] ;  /* 0x0003000016237984 */ /* 0x000fe20000000800 */
[----:B0-----:R-:W-:-:S04]  /*0990*/  IMAD R8, R8, R37, R13 ;  /* 0x0000002508087224 */ /* 0x001fc800078e020d */
[----:B-1----:R-:W-:Y:S02]  /*09a0*/  IMAD R9, R12, R9, R8 ;  /* 0x000000090c097224 */ /* 0x002fe400078e0208 */
[----:B------:R-:W0:Y:S04]  /*09b0*/  LDS.128 R12, [R7+0x10] ;  /* 0x00001000070c7984 */ /* 0x000e280000000c00 */
[----:B------:R-:W1:Y:S01]  /*09c0*/  LDS R8, [R22+0x140] ;  /* 0x0001400016087984 */ /* 0x000e620000000800 */
[----:B--2---:R-:W-:-:S03]  /*09d0*/  IMAD R10, R31, R10, R9 ;  /* 0x0000000a1f0a7224 */ /* 0x004fc600078e0209 */
[----:B------:R-:W2:Y:S01]  /*09e0*/  LDS R31, [R22+0x180] ;  /* 0x00018000161f7984 */ /* 0x000ea20000000800 */
[----:B---3--:R-:W-:-:S03]  /*09f0*/  IMAD R11, R32, R11, R10 ;  /* 0x0000000b200b7224 */ /* 0x008fc600078e020a */
[----:B------:R-:W-:Y:S01]  /*0a00*/  LDS R32, [R22+0x240] ;  /* 0x0002400016207984 */ /* 0x000fe20000000800 */
[----:B0-----:R-:W-:-:S03]  /*0a10*/  IMAD R11, R12, R33, R11 ;  /* 0x000000210c0b7224 */ /* 0x001fc600078e020b */
[----:B------:R-:W0:Y:S01]  /*0a20*/  LDS R12, [R22+0x1c0] ;  /* 0x0001c000160c7984 */ /* 0x000e220000000800 */
[----:B-1----:R-:W-:-:S03]  /*0a30*/  IMAD R33, R8, R13, R11 ;  /* 0x0000000d08217224 */ /* 0x002fc600078e020b */
[----:B------:R-:W1:Y:S04]  /*0a40*/  LDS.128 R8, [R7+0x20] ;  /* 0x0000200007087984 */ /* 0x000e680000000c00 */
[----:B------:R-:W3:Y:S01]  /*0a50*/  LDS R13, [R22+0x280] ;  /* 0x00028000160d7984 */ /* 0x000ee20000000800 */
[----:B--2---:R-:W-:-:S03]  /*0a60*/  IMAD R14, R31, R14, R33 ;  /* 0x0000000e1f0e7224 */ /* 0x004fc600078e0221 */
[----:B------:R-:W-:Y:S01]  /*0a70*/  LDS R33, [R22+0x380] ;  /* 0x0003800016217984 */ /* 0x000fe20000000800 */
[----:B0-----:R-:W-:-:S04]  /*0a80*/  IMAD R15, R12, R15, R14 ;  /* 0x0000000f0c0f7224 */ /* 0x001fc800078e020e */
[----:B-1----:R-:W-:Y:S01]  /*0a90*/  IMAD R8, R8, R34, R15 ;  /* 0x0000002208087224 */ /* 0x002fe200078e020f */
[----:B------:R-:W-:Y:S01]  /*0aa0*/  IADD3 R15, PT, PT, R25, 0x10, RZ ;  /* 0x00000010190f7810 */ /* 0x000fe20007ffe0ff */
[----:B------:R-:W-:Y:S02]  /*0ab0*/  LDS R34, [R22+0x340] ;  /* 0x0003400016227984 */ /* 0x000fe40000000800 */
[----:B------:R-:W-:Y:S02]  /*0ac0*/  IMAD R8, R32, R9, R8 ;  /* 0x0000000920087224 */ /* 0x000fe400078e0208 */
[----:B------:R-:W-:Y:S01]  /*0ad0*/  IMAD.WIDE.U32 R18, R15, 0x4, R18 ;  /* 0x000000040f127825 */ /* 0x000fe200078e0012 */
[----:B------:R-:W0:Y:S03]  /*0ae0*/  LDS R9, [R22+0x2c0] ;  /* 0x0002c00016097984 */ /* 0x000e260000000800 */
[----:B---3--:R-:W-:Y:S01]  /*0af0*/  IMAD R8, R13, R10, R8 ;  /* 0x0000000a0d087224 */ /* 0x008fe200078e0208 */
[----:B------:R-:W-:Y:S04]  /*0b00*/  LDS R32, [R22+0x3c0] ;  /* 0x0003c00016207984 */ /* 0x000fe80000000800 */
[----:B------:R-:W1:Y:S01]  /*0b10*/  LDS.128 R12, [R7+0x30] ;  /* 0x00003000070c7984 */ /* 0x000e620000000c00 */
[----:B------:R-:W-:Y:S06]  /*0b20*/  BAR.SYNC.DEFER_BLOCKING 0x0 ;  /* 0x0000000000007b1d */ /* 0x000fec0000010000 */
[----:B------:R-:W2:Y:S04]  /*0b30*/  LDG.E R18, desc[UR8][R18.64] ;  /* 0x0000000812127981 */ /* 0x000ea8000c1e1900 */
[----:B------:R0:W3:Y:S02]  /*0b40*/  LDG.E R17, desc[UR8][R16.64] ;  /* 0x0000000810117981 */ /* 0x0000e4000c1e1900 */
[----:B0-----:R-:W-:-:S04]  /*0b50*/  IMAD R16, R9, R11, R8 ;  /* 0x0000000b09107224 */ /* 0x001fc800078e0208 */
[----:B-1----:R-:W-:-:S04]  /*0b60*/  IMAD R12, R12, R35, R16 ;  /* 0x000000230c0c7224 */ /* 0x002fc800078e0210 */
[----:B------:R-:W-:-:S04]  /*0b70*/  IMAD R12, R34, R13, R12 ;  /* 0x0000000d220c7224 */ /* 0x000fc800078e020c */
[----:B------:R-:W-:-:S04]  /*0b80*/  IMAD R12, R33, R14, R12 ;  /* 0x0000000e210c7224 */ /* 0x000fc800078e020c */
[----:B------:R-:W-:Y:S01]  /*0b90*/  IMAD R16, R32, R15, R12 ;  /* 0x0000000f20107224 */ /* 0x000fe200078e020c */
[----:B------:R-:W-:-:S04]  /*0ba0*/  IADD3 R27, PT, PT, R27, 0x4, RZ ;  /* 0x000000041b1b7810 */ /* 0x000fc80007ffe0ff */
[----:B------:R-:W-:Y:S02]  /*0bb0*/  ISETP.NE.AND P0, PT, R27, RZ, PT ;  /* 0x000000ff1b00720c */ /* 0x000fe40003f05270 */
[----:B------:R-:W-:Y:S02]  /*0bc0*/  IADD3 R25, PT, PT, R25, 0x40, RZ ;  /* 0x0000004019197810 */ /* 0x000fe40007ffe0ff */
[C---:B------:R-:W-:Y:S02]  /*0bd0*/  LEA R30, R5.reuse, R30, 0x6 ;  /* 0x0000001e051e7211 */ /* 0x040fe400078e30ff */
[C---:B------:R-:W-:Y:S02]  /*0be0*/  LEA R28, R5.reuse, R28, 0x6 ;  /* 0x0000001c051c7211 */ /* 0x040fe400078e30ff */
[C---:B------:R-:W-:Y:S02]  /*0bf0*/  LEA R26, R5.reuse, R26, 0x6 ;  /* 0x0000001a051a7211 */ /* 0x040fe400078e30ff */
[----:B------:R-:W-:Y:S01]  /*0c00*/  LEA R24, R5, R24, 0x6 ;  /* 0x0000001805187211 */ /* 0x000fe200078e30ff */
        /* <DEDUP_REMOVED lines=9> */
[----:B------:R-:W4:Y:S04]  /*0ca0*/  LDS.128 R12, [R7+0x10] ;  /* 0x00001000070c7984 */ /* 0x000f280000000c00 */
[----:B------:R-:W5:Y:S04]  /*0cb0*/  LDS R32, [R22+0x140] ;  /* 0x0001400016207984 */ /* 0x000f680000000800 */
[----:B------:R-:W5:Y:S01]  /*0cc0*/  LDS R35, [R22+0x180] ;  /* 0x0001800016237984 */ /* 0x000f620000000800 */
[----:B0-----:R-:W-:-:S03]  /*0cd0*/  IMAD R8, R8, R31, R16 ;  /* 0x0000001f08087224 */ /* 0x001fc600078e0210 */
[----:B------:R-:W-:Y:S01]  /*0ce0*/  LDS R31, [R22+0x200] ;  /* 0x00020000161f7984 */ /* 0x000fe20000000800 */
[----:B-1----:R-:W-:-:S03]  /*0cf0*/  IMAD R9, R36, R9, R8 ;  /* 0x0000000924097224 */ /* 0x002fc600078e0208 */
[----:B------:R-:W0:Y:S04]  /*0d00*/  LDS R8, [R22+0x1c0] ;  /* 0x0001c00016087984 */ /* 0x000e280000000800 */
[----:B------:R-:W1:Y:S01]  /*0d10*/  LDS.128 R16, [R7+0x20] ;  /* 0x0000200007107984 */ /* 0x000e620000000c00 */
[----:B--2---:R-:W-:-:S04]  /*0d20*/  IMAD R9, R37, R10, R9 ;  /* 0x0000000a25097224 */ /* 0x004fc800078e0209 */
[----:B---3--:R-:W-:-:S04]  /*0d30*/  IMAD R9, R34, R11, R9 ;  /* 0x0000000b22097224 */ /* 0x008fc800078e0209 */
[----:B----4-:R-:W-:Y:S02]  /*0d40*/  IMAD R9, R12, R33, R9 ;  /* 0x000000210c097224 */ /* 0x010fe400078e0209 */
[----:B------:R-:W2:Y:S02]  /*0d50*/  LDS R12, [R22+0x240] ;  /* 0x00024000160c7984 */ /* 0x000ea40000000800 */
[----:B-----5:R-:W-:Y:S02]  /*0d60*/  IMAD R9, R32, R13, R9 ;  /* 0x0000000d20097224 */ /* 0x020fe400078e0209 */
[----:B------:R-:W3:Y:S02]  /*0d70*/  LDS R13, [R22+0x280] ;  /* 0x00028000160d7984 */ /* 0x000ee40000000800 */
[----:B------:R-:W-:Y:S02]  /*0d80*/  IMAD R9, R35, R14, R9 ;  /* 0x0000000e23097224 */ /* 0x000fe400078e0209 */
[----:B------:R-:W4:Y:S04]  /*0d90*/  LDS R14, [R22+0x2c0] ;  /* 0x0002c000160e7984 */ /* 0x000f280000000800 */
[----:B------:R-:W-:Y:S01]  /*0da0*/  LDS R32, [R22+0x340] ;  /* 0x0003400016207984 */ /* 0x000fe20000000800 */
[----:B0-----:R-:W-:-:S03]  /*0db0*/  IMAD R33, R8, R15, R9 ;  /* 0x0000000f08217224 */ /* 0x001fc600078e0209 */
[----:B------:R-:W-:Y:S04]  /*0dc0*/  LDS R15, [R22+0x300] ;  /* 0x00030000160f7984 */ /* 0x000fe80000000800 */
[----:B------:R-:W0:Y:S01]  /*0dd0*/  LDS.128 R8, [R7+0x30] ;  /* 0x0000300007087984 */ /* 0x000e220000000c00 */
[----:B-1----:R-:W-:-:S03]  /*0de0*/  IMAD R33, R16, R31, R33 ;  /* 0x0000001f10217224 */ /* 0x002fc600078e0221 */
[----:B------:R-:W1:Y:S04]  /*0df0*/  LDS R31, [R22+0x380] ;  /* 0x00038000161f7984 */ /* 0x000e680000000800 */
[----:B------:R-:W5:Y:S01]  /*0e00*/  LDS R16, [R22+0x3c0] ;  /* 0x0003c00016107984 */ /* 0x000f620000000800 */
[----:B--2---:R-:W-:-:S04]  /*0e10*/  IMAD R12, R12, R17, R33 ;  /* 0x000000110c0c7224 */ /* 0x004fc800078e0221 */
[----:B---3--:R-:W-:-:S04]  /*0e20*/  IMAD R12, R13, R18, R12 ;  /* 0x000000120d0c7224 */ /* 0x008fc800078e020c */
[----:B----4-:R-:W-:-:S04]  /*0e30*/  IMAD R12, R14, R19, R12 ;  /* 0x000000130e0c7224 */ /* 0x010fc800078e020c */
[----:B0-----:R-:W-:-:S04]  /*0e40*/  IMAD R8, R8, R15, R12 ;  /* 0x0000000f08087224 */ /* 0x001fc800078e020c */
[----:B------:R-:W-:-:S04]  /*0e50*/  IMAD R8, R32, R9, R8 ;  /* 0x0000000920087224 */ /* 0x000fc800078e0208 */
[----:B-1----:R-:W-:-:S04]  /*0e60*/  IMAD R31, R31, R10, R8 ;  /* 0x0000000a1f1f7224 */ /* 0x002fc800078e0208 */
[----:B-----5:R-:W-:Y:S01]  /*0e70*/  IMAD R31, R16, R11, R31 ;  /* 0x0000000b101f7224 */ /* 0x020fe200078e021f */
[----:B------:R-:W-:Y:S06]  /*0e80*/  BAR.SYNC.DEFER_BLOCKING 0x0 ;  /* 0x0000000000007b1d */ /* 0x000fec0000010000 */
[----:B------:R-:W-:Y:S05]  /*0e90*/  @P0 BRA `(.L_x_2) ;  /* 0xfffffff4000c0947 */ /* 0x000fea000383ffff */
.L_x_1:
[----:B------:R-:W-:-:S13]  /*0ea0*/  LOP3.LUT P0, R8, R29, 0x3, RZ, 0xc0, !PT ;  /* 0x000000031d087812 */ /* 0x000fda000780c0ff */
[----:B------:R-:W-:Y:S05]  /*0eb0*/  @!P0 BRA `(.L_x_0) ;  /* 0x0000000800848947 */ /* 0x000fea0003800000 */
[----:B------:R-:W-:Y:S02]  /*0ec0*/  ISETP.NE.AND P0, PT, R8, 0x1, PT ;  /* 0x000000010800780c */ /* 0x000fe40003f05270 */
[----:B------:R-:W-:-:S04]  /*0ed0*/  LOP3.LUT R29, R29, 0x1, RZ, 0xc0, !PT ;  /* 0x000000011d1d7812 */ /* 0x000fc800078ec0ff */
[----:B------:R-:W-:-:S07]  /*0ee0*/  ISETP.NE.U32.AND P1, PT, R29, 0x1, PT ;  /* 0x000000011d00780c */ /* 0x000fce0003f25070 */
[----:B------:R-:W-:Y:S06]  /*0ef0*/  @!P0 BRA `(.L_x_3) ;  /* 0x0000000400988947 */ /* 0x000fec0003800000 */
[----:B------:R-:W0:Y:S01]  /*0f00*/  LDC.64 R16, c[0x0][0x380] ;  /* 0x0000e000ff107b82 */ /* 0x000e220000000a00 */
[C---:B------:R-:W-:Y:S02]  /*0f10*/  LEA R18, R0.reuse, R3, 0x4 ;  /* 0x0000000300127211 */ /* 0x040fe400078e20ff */
[----:B------:R-:W-:-:S03]  /*0f20*/  LEA R19, R0, R21, 0x4 ;  /* 0x0000001500137211 */ /* 0x000fc600078e20ff */
[----:B------:R-:W-:Y:S02]  /*0f30*/  IMAD R13, R18, R5, R4 ;  /* 0x00000005120d7224 */ /* 0x000fe400078e0204 */
[----:B------:R-:W1:Y:S01]  /*0f40*/  LDC.64 R32, c[0x0][0x388] ;  /* 0x0000e200ff207b82 */ /* 0x000e620000000a00 */
[----:B0-----:R-:W-:-:S05]  /*0f50*/  IMAD.WIDE.U32 R8, R19, 0x4, R16 ;  /* 0x0000000413087825 */ /* 0x001fca00078e0010 */
[----:B------:R-:W2:Y:S01]  /*0f60*/  LDG.E R23, desc[UR8][R8.64] ;  /* 0x0000000808177981 */ /* 0x000ea2000c1e1900 */
[----:B-1----:R-:W-:-:S05]  /*0f70*/  IMAD.WIDE.U32 R12, R13, 0x4, R32 ;  /* 0x000000040d0c7825 */ /* 0x002fca00078e0020 */
[----:B------:R-:W3:Y:S01]  /*0f80*/  LDG.E R22, desc[UR8][R12.64] ;  /* 0x000000080c167981 */ /* 0x000ee2000c1e1900 */
[----:B------:R-:W-:-:S04]  /*0f90*/  UIADD3 UR5, UPT, UPT, UR4, 0x400, URZ ;  /* 0x0000040004057890 */ /* 0x000fc8000fffe0ff */
[----:B------:R-:W-:Y:S01]  /*0fa0*/  ULEA UR5, UR6, UR5, 0x18 ;  /* 0x0000000506057291 */ /* 0x000fe2000f8ec0ff */
[----:B------:R-:W-:-:S05]  /*0fb0*/  LEA R30, R2, R7, 0x2 ;  /* 0x00000007021e7211 */ /* 0x000fca00078e10ff */
[----:B------:R-:W-:-:S04]  /*0fc0*/  LEA R20, R2, UR5, 0x2 ;  /* 0x0000000502147c11 */ /* 0x000fc8000f8e10ff */
[----:B------:R-:W-:Y:S02]  /*0fd0*/  LEA R25, R3, R20, 0x6 ;  /* 0x0000001403197211 */ /* 0x000fe400078e30ff */
[----:B------:R-:W-:Y:S01]  /*0fe0*/  IADD3 R18, PT, PT, R18, 0x10, RZ ;  /* 0x0000001012127810 */ /* 0x000fe20007ffe0ff */
        /* <DEDUP_REMOVED lines=11> */
[----:B------:R-:W5:Y:S04]  /*10a0*/  LDS R23, [R20+0x180] ;  /* 0x0001800014177984 */ /* 0x000f680000000800 */
[----:B------:R-:W5:Y:S04]  /*10b0*/  LDS R22, [R20+0x1c0] ;  /* 0x0001c00014167984 */ /* 0x000f680000000800 */
[----:B------:R-:W-:Y:S01]  /*10c0*/  LDS R36, [R20+0x200] ;  /* 0x0002000014247984 */ /* 0x000fe20000000800 */
[----:B0-----:R-:W-:-:S03]  /*10d0*/  IMAD R8, R8, R26, R31 ;  /* 0x0000001a08087224 */ /* 0x001fc600078e021f */
[----:B------:R-:W-:Y:S01]  /*10e0*/  LDS R35, [R20+0x280] ;  /* 0x0002800014237984 */ /* 0x000fe20000000800 */
[----:B-1----:R-:W-:-:S03]  /*10f0*/  IMAD R9, R28, R9, R8 ;  /* 0x000000091c097224 */ /* 0x002fc600078e0208 */
[----:B------:R-:W-:Y:S01]  /*1100*/  LDS R31, [R20+0x380] ;  /* 0x00038000141f7984 */ /* 0x000fe20000000800 */
[----:B--2---:R-:W-:-:S03]  /*1110*/  IMAD R10, R29, R10, R9 ;  /* 0x0000000a1d0a7224 */ /* 0x004fc600078e0209 */
[----:B------:R-:W-:Y:S01]  /*1120*/  LDS R28, [R20+0x240] ;  /* 0x00024000141c7984 */ /* 0x000fe20000000800 */
[----:B---3--:R-:W-:-:S03]  /*1130*/  IMAD R10, R34, R11, R10 ;  /* 0x0000000b220a7224 */ /* 0x008fc600078e020a */
[----:B------:R-:W-:Y:S01]  /*1140*/  LDS R29, [R20+0x300] ;  /* 0x00030000141d7984 */ /* 0x000fe20000000800 */
[----:B------:R-:W-:-:S03]  /*1150*/  IMAD R9, R18, R5, R4 ;  /* 0x0000000512097224 */ /* 0x000fc600078e0204 */
[----:B------:R-:W-:Y:S01]  /*1160*/  LDS R34, [R20+0x2c0] ;  /* 0x0002c00014227984 */ /* 0x000fe20000000800 */
[----:B----4-:R-:W-:-:S03]  /*1170*/  IMAD R10, R12, R27, R10 ;  /* 0x0000001b0c0a7224 */ /* 0x010fc600078e020a */
[----:B------:R-:W-:Y:S01]  /*1180*/  LDS R26, [R20+0x3c0] ;  /* 0x0003c000141a7984 */ /* 0x000fe20000000800 */
[----:B-----5:R-:W-:Y:S01]  /*1190*/  IMAD R10, R24, R13, R10 ;  /* 0x0000000d180a7224 */ /* 0x020fe200078e020a */
[----:B------:R-:W-:Y:S01]  /*11a0*/  IADD3 R13, PT, PT, R19, 0x10, RZ ;  /* 0x00000010130d7810 */ /* 0x000fe20007ffe0ff */
[----:B------:R-:W-:Y:S01]  /*11b0*/  IMAD.WIDE.U32 R32, R9, 0x4, R32 ;  /* 0x0000000409207825 */ /* 0x000fe200078e0020 */
[----:B------:R-:W-:Y:S03]  /*11c0*/  LDS R24, [R20+0x340] ;  /* 0x0003400014187984 */ /* 0x000fe60000000800 */
[----:B------:R-:W-:Y:S02]  /*11d0*/  IMAD R10, R23, R14, R10 ;  /* 0x0000000e170a7224 */ /* 0x000fe400078e020a */
[----:B------:R-:W-:Y:S02]  /*11e0*/  IMAD.WIDE.U32 R12, R13, 0x4, R16 ;  /* 0x000000040d0c7825 */ /* 0x000fe400078e0010 */
[----:B------:R-:W-:Y:S02]  /*11f0*/  LDS.128 R16, [R7+0x30] ;  /* 0x0000300007107984 */ /* 0x000fe40000000c00 */
[----:B------:R-:W-:-:S02]  /*1200*/  IMAD R27, R22, R15, R10 ;  /* 0x0000000f161b7224 */ /* 0x000fc400078e020a */
[----:B------:R-:W0:Y:S01]  /*1210*/  LDS.128 R8, [R7+0x20] ;  /* 0x0000200007087984 */ /* 0x000e220000000c00 */
[----:B------:R-:W-:Y:S06]  /*1220*/  BAR.SYNC.DEFER_BLOCKING 0x0 ;  /* 0x0000000000007b1d */ /* 0x000fec0000010000 */
[----:B------:R-:W2:Y:S04]  /*1230*/  LDG.E R37, desc[UR8][R12.64] ;  /* 0x000000080c257981 */ /* 0x000ea8000c1e1900 */
[----:B------:R-:W3:Y:S01]  /*1240*/  LDG.E R32, desc[UR8][R32.64] ;  /* 0x0000000820207981 */ /* 0x000ee2000c1e1900 */
[----:B0-----:R-:W-:-:S04]  /*1250*/  IMAD R8, R8, R36, R27 ;  /* 0x0000002408087224 */ /* 0x001fc800078e021b */
[----:B------:R-:W-:-:S04]  /*1260*/  IMAD R8, R28, R9, R8 ;  /* 0x000000091c087224 */ /* 0x000fc800078e0208 */
[----:B------:R-:W-:-:S04]  /*1270*/  IMAD R8, R35, R10, R8 ;  /* 0x0000000a23087224 */ /* 0x000fc800078e0208 */
[----:B------:R-:W-:-:S04]  /*1280*/  IMAD R34, R34, R11, R8 ;  /* 0x0000000b22227224 */ /* 0x000fc800078e0208 */
[----:B------:R-:W-:-:S04]  /*1290*/  IMAD R16, R16, R29, R34 ;  /* 0x0000001d10107224 */ /* 0x000fc800078e0222 */
[----:B------:R-:W-:-:S04]  /*12a0*/  IMAD R16, R24, R17, R16 ;  /* 0x0000001118107224 */ /* 0x000fc800078e0210 */
[----:B------:R-:W-:-:S04]  /*12b0*/  IMAD R16, R31, R18, R16 ;  /* 0x000000121f107224 */ /* 0x000fc800078e0210 */
[----:B------:R-:W-:Y:S01]  /*12c0*/  IMAD R26, R26, R19, R16 ;  /* 0x000000131a1a7224 */ /* 0x000fe200078e0210 */
        /* <DEDUP_REMOVED lines=14> */
[----:B------:R-:W-:Y:S04]  /*13b0*/  LDS R31, [R20+0x200] ;  /* 0x00020000141f7984 */ /* 0x000fe80000000800 */
[----:B------:R-:W5:Y:S01]  /*13c0*/  LDS.128 R16, [R7+0x20] ;  /* 0x0000200007107984 */ /* 0x000f620000000c00 */
[----:B0-----:R-:W-:-:S03]  /*13d0*/  IMAD R12, R12, R23, R26 ;  /* 0x000000170c0c7224 */ /* 0x001fc600078e021a */
[----:B------:R-:W0:Y:S01]  /*13e0*/  LDS R26, [R20+0x240] ;  /* 0x00024000141a7984 */ /* 0x000e220000000800 */
[----:B-1----:R-:W-:-:S03]  /*13f0*/  IMAD R12, R22, R13, R12 ;  /* 0x0000000d160c7224 */ /* 0x002fc600078e020c */
[----:B------:R-:W1:Y:S01]  /*1400*/  LDS R23, [R20+0x280] ;  /* 0x0002800014177984 */ /* 0x000e620000000800 */
[----:B--2---:R-:W-:-:S03]  /*1410*/  IMAD R12, R27, R14, R12 ;  /* 0x0000000e1b0c7224 */ /* 0x004fc600078e020c */
[----:B------:R-:W2:Y:S01]  /*1420*/  LDS R22, [R20+0x2c0] ;  /* 0x0002c00014167984 */ /* 0x000ea20000000800 */
[----:B---3--:R-:W-:-:S03]  /*1430*/  IMAD R32, R28, R15, R12 ;  /* 0x0000000f1c207224 */ /* 0x008fc600078e020c */
[----:B------:R-:W-:Y:S04]  /*1440*/  LDS R27, [R20+0x300] ;  /* 0x00030000141b7984 */ /* 0x000fe80000000800 */
[----:B------:R-:W3:Y:S01]  /*1450*/  LDS.128 R12, [R7+0x30] ;  /* 0x00003000070c7984 */ /* 0x000ee20000000c00 */
[----:B----4-:R-:W-:-:S03]  /*1460*/  IMAD R8, R8, R25, R32 ;  /* 0x0000001908087224 */ /* 0x010fc600078e0220 */
[----:B------:R-:W4:Y:S01]  /*1470*/  LDS R28, [R20+0x340] ;  /* 0x00034000141c7984 */ /* 0x000f220000000800 */
[----:B-----5:R-:W-:-:S03]  /*1480*/  IMAD R9, R30, R9, R8 ;  /* 0x000000091e097224 */ /* 0x020fc600078e0208 */
[----:B------:R-:W5:Y:S04]  /*1490*/  LDS R25, [R20+0x380] ;  /* 0x0003800014197984 */ /* 0x000f680000000800 */
[----:B------:R-:W5:Y:S01]  /*14a0*/  LDS R8, [R20+0x3c0] ;  /* 0x0003c00014087984 */ /* 0x000f620000000800 */
[----:B------:R-:W-:-:S04]  /*14b0*/  IMAD R9, R29, R10, R9 ;  /* 0x0000000a1d097224 */ /* 0x000fc800078e0209 */
[----:B------:R-:W-:-:S04]  /*14c0*/  IMAD R9, R24, R11, R9 ;  /* 0x0000000b18097224 */ /* 0x000fc800078e0209 */
[----:B------:R-:W-:-:S04]  /*14d0*/  IMAD R9, R16, R31, R9 ;  /* 0x0000001f10097224 */ /* 0x000fc800078e0209 */
[----:B0-----:R-:W-:-:S04]  /*14e0*/  IMAD R9, R26, R17, R9 ;  /* 0x000000111a097224 */ /* 0x001fc800078e0209 */
[----:B-1----:R-:W-:-:S04]  /*14f0*/  IMAD R9, R23, R18, R9 ;  /* 0x0000001217097224 */ /* 0x002fc800078e0209 */
[----:B--2---:R-:W-:-:S04]  /*1500*/  IMAD R9, R22, R19, R9 ;  /* 0x0000001316097224 */ /* 0x004fc800078e0209 */
[----:B---3--:R-:W-:-:S04]  /*1510*/  IMAD R9, R12, R27, R9 ;  /* 0x0000001b0c097224 */ /* 0x008fc800078e0209 */
[----:B----4-:R-:W-:-:S04]  /*1520*/  IMAD R9, R28, R13, R9 ;  /* 0x0000000d1c097224 */ /* 0x010fc800078e0209 */
[----:B-----5:R-:W-:-:S04]  /*1530*/  IMAD R9, R25, R14, R9 ;  /* 0x0000000e19097224 */ /* 0x020fc800078e0209 */
[----:B------:R-:W-:Y:S01]  /*1540*/  IMAD R31, R8, R15, R9 ;  /* 0x0000000f081f7224 */ /* 0x000fe200078e0209 */
[----:B------:R-:W-:Y:S06]  /*1550*/  BAR.SYNC.DEFER_BLOCKING 0x0 ;  /* 0x0000000000007b1d */ /* 0x000fec0000010000 */
.L_x_3:
[----:B------:R-:W-:Y:S05]  /*1560*/  @P1 BRA `(.L_x_0) ;  /* 0x0000000000d81947 */ /* 0x000fea0003800000 */
[----:B------:R-:W0:Y:S01]  /*1570*/  LDC.64 R8, c[0x0][0x380] ;  /* 0x0000e000ff087b82 */ /* 0x000e220000000a00 */
[C---:B------:R-:W-:Y:S02]  /*1580*/  LEA R10, R0.reuse, R3, 0x4 ;  /* 0x00000003000a7211 */ /* 0x040fe400078e20ff */
[----:B------:R-:W-:-:S03]  /*1590*/  LEA R21, R0, R21, 0x4 ;  /* 0x0000001500157211 */ /* 0x000fc600078e20ff */
[----:B------:R-:W-:Y:S02]  /*15a0*/  IMAD R11, R10, R5, R4 ;  /* 0x000000050a0b7224 */ /* 0x000fe400078e0204 */
[----:B------:R-:W1:Y:S01]  /*15b0*/  LDC.64 R12, c[0x0][0x388] ;  /* 0x0000e200ff0c7b82 */ /* 0x000e620000000a00 */
[----:B0-----:R-:W-:-:S05]  /*15c0*/  IMAD.WIDE.U32 R8, R21, 0x4, R8 ;  /* 0x0000000415087825 */ /* 0x001fca00078e0008 */
[----:B------:R-:W2:Y:S01]  /*15d0*/  LDG.E R14, desc[UR8][R8.64] ;  /* 0x00000008080e7981 */ /* 0x000ea2000c1e1900 */
[----:B-1----:R-:W-:-:S06]  /*15e0*/  IMAD.WIDE.U32 R12, R11, 0x4, R12 ;  /* 0x000000040b0c7825 */ /* 0x002fcc00078e000c */
[----:B------:R-:W3:Y:S01]  /*15f0*/  LDG.E R12, desc[UR8][R12.64] ;  /* 0x000000080c0c7981 */ /* 0x000ee2000c1e1900 */
[----:B------:R-:W-:-:S04]  /*1600*/  UIADD3 UR4, UPT, UPT, UR4, 0x400, URZ ;  /* 0x0000040004047890 */ /* 0x000fc8000fffe0ff */
[----:B------:R-:W-:Y:S01]  /*1610*/  ULEA UR4, UR6, UR4, 0x18 ;  /* 0x0000000406047291 */ /* 0x000fe2000f8ec0ff */
[----:B------:R-:W-:-:S05]  /*1620*/  LEA R15, R2, R7, 0x2 ;  /* 0x00000007020f7211 */ /* 0x000fca00078e10ff */
[----:B------:R-:W-:-:S04]  /*1630*/  LEA R0, R2, UR4, 0x2 ;  /* 0x0000000402007c11 */ /* 0x000fc8000f8e10ff */
        /* <DEDUP_REMOVED lines=41> */
.L_x_0:
[----:B------:R-:W0:Y:S01]  /*18d0*/  LDC.64 R2, c[0x0][0x390] ;  /* 0x0000e400ff027b82 */ /* 0x000e220000000a00 */
[----:B------:R-:W-:-:S04]  /*18e0*/  IMAD R5, R6, R5, R4 ;  /* 0x0000000506057224 */ /* 0x000fc800078e0204 */
[----:B0-----:R-:W-:-:S05]  /*18f0*/  IMAD.WIDE R2, R5, 0x4, R2 ;  /* 0x0000000405027825 */ /* 0x001fca00078e0202 */
[----:B------:R-:W-:Y:S01]  /*1900*/  STG.E desc[UR8][R2.64], R31 ;  /* 0x0000001f02007986 */ /* 0x000fe2000c101908 */
[----:B------:R-:W-:Y:S05]  /*1910*/  EXIT ;  /* 0x000000000000794d */ /* 0x000fea0003800000 */
.L_x_4:
[----:B------:R-:W-:-:S00]  /*1920*/  BRA `(.L_x_4) ;  /* 0xfffffffc00fc7947 */ /* 0x000fc0000383ffff */
[----:B------:R-:W-:-:S00]  /*1930*/  NOP ;  /* 0x0000000000007918 */ /* 0x000fc00000000000 */
        /* <DEDUP_REMOVED lines=12> */
.L_x_5:


//--------------------- .nv.shared._Z7tileMulPiS_S_i --------------------------
	.section	.nv.shared._Z7tileMulPiS_S_i,"aw",@nobits
	.sectionflags	@""
	.align	4
.nv.shared._Z7tileMulPiS_S_i:
	.zero		3072


//--------------------- .nv.shared.reserved.0     --------------------------
	.section	.nv.shared.reserved.0,"aw",@nobits
	.weak		__nv_reservedSMEM_offset_0_alias
	.size		__nv_reservedSMEM_offset_0_alias, 0, 64
	.other		__nv_reservedSMEM_offset_0_alias,@"STO_CUDA_RESERVED_SHARED STV_DEFAULT"
__nv_reservedSMEM_offset_0_alias:
	.zero		0
	.zero		64


//--------------------- .nv.constant0._Z7tileMulPiS_S_i --------------------------
	.section	.nv.constant0._Z7tileMulPiS_S_i,"a",@progbits
	.sectionflags	@""
	.align	4
.nv.constant0._Z7tileMulPiS_S_i:
	.zero		924


//--------------------- SYMBOLS --------------------------

	.type		.nv.reservedSmem.offset0,@object
	.size		.nv.reservedSmem.offset0,0x4
	.type		.nv.reservedSmem.cap,@object
	.size		.nv.reservedSmem.cap,0x4
